	.target	sm_90a

	.elftype	@"ET_EXEC"


//--------------------- .note.nv.tkinfo           --------------------------
	.section	.note.nv.tkinfo,"",@"SHT_NOTE"
	.sectionflags	@"SHF_NOTE_NV_TKINFO"
	.tkinfo
        /*0018*/ 	.word	0x00000002
        /*0030*/ 	.string	""
        /*0030*/ 	.string	"ptxas"
        /*0030*/ 	.string	"Cuda compilation tools, release 13.0, V13.0.88"
        /*0030*/ 	.string	"Build cuda_13.0.r13.0/compiler.36424714_0"
        /*0030*/ 	.string	"-arch sm_90a -m 64 "



//--------------------- .note.nv.cuinfo           --------------------------
	.section	.note.nv.cuinfo,"",@"SHT_NOTE"
	.sectionflags	@"SHF_NOTE_NV_CUINFO"
        /*0018*/ 	.short	0x0002
        /*001a*/ 	.short	0x005a
        /*001c*/ 	.short	0x0082
	.zero		2


//--------------------- .nv.info                  --------------------------
	.section	.nv.info,"",@"SHT_CUDA_INFO"
	.align	4


	//----- nvinfo : EIATTR_REGCOUNT
	.align		4
        /*0000*/ 	.byte	0x04, 0x2f
        /*0002*/ 	.short	(.L_15 - .L_14)
	.align		4
.L_14:
        /*0004*/ 	.word	index@(_ZN7cutlass13device_kernelINS_4gemm6kernel13GemmUniversalIN4cute5tupleIJiiiiEEENS1_10collective13CollectiveMmaINS1_34MainloopSm90TmaGmmaWarpSpecializedILi4ENS5_IJNS4_1CILi1EEESB_SB_EEENS1_35KernelTmaWarpSpecializedCooperativeEEENS5_IJNSA_ILi256EEENSA_ILi128EEENSA_ILi64EEEEEENS_6half_tENS5_IJlSB_lEEESJ_SK_NS4_8TiledMMAINS4_8MMA_AtomIJNS4_4SM904GMMA26MMA_64x128x16_F32F16F16_SSILNSO_5MajorE0ELSQ_0ELNSO_7ScaleInE1ELSR_1EEEEEENS4_6LayoutINS5_IJNSA_ILi2EEESB_SB_EEENS5_IJSB_NSA_ILi0EEESX_EEEEENS5_IJNS4_10UnderscoreES10_S10_EEEEENS4_13SM90_TMA_LOADENS4_14ComposedLayoutINS4_7SwizzleILi3ELi4ELi3EEENS4_18smem_ptr_flag_bitsILi16EEENSU_INS5_IJNSA_ILi8EEESH_EEENS5_IJSH_SB_EEEEEEEvNS4_8identityES13_S1D_vS1E_EENS_8epilogue10collective6detail29Sm90TmaWarpSpecializedAdapterINS1H_15DefaultEpilogueISJ_SK_SK_NS1G_6thread17LinearCombinationISJ_Li1EffLNS1L_9ScaleType4KindE0ELNS_15FloatRoundStyleE2ESJ_EENS1_15EpilogueDefaultEEEEEvvEEEEvNT_6ParamsE)
        /*0008*/ 	.word	0x000000a8


	//----- nvinfo : EIATTR_FRAME_SIZE
	.align		4
.L_15:
        /*000c*/ 	.byte	0x04, 0x11
        /*000e*/ 	.short	(.L_17 - .L_16)
	.align		4
.L_16:
        /*0010*/ 	.word	index@(_ZN7cutlass13device_kernelINS_4gemm6kernel13GemmUniversalIN4cute5tupleIJiiiiEEENS1_10collective13CollectiveMmaINS1_34MainloopSm90TmaGmmaWarpSpecializedILi4ENS5_IJNS4_1CILi1EEESB_SB_EEENS1_35KernelTmaWarpSpecializedCooperativeEEENS5_IJNSA_ILi256EEENSA_ILi128EEENSA_ILi64EEEEEENS_6half_tENS5_IJlSB_lEEESJ_SK_NS4_8TiledMMAINS4_8MMA_AtomIJNS4_4SM904GMMA26MMA_64x128x16_F32F16F16_SSILNSO_5MajorE0ELSQ_0ELNSO_7ScaleInE1ELSR_1EEEEEENS4_6LayoutINS5_IJNSA_ILi2EEESB_SB_EEENS5_IJSB_NSA_ILi0EEESX_EEEEENS5_IJNS4_10UnderscoreES10_S10_EEEEENS4_13SM90_TMA_LOADENS4_14ComposedLayoutINS4_7SwizzleILi3ELi4ELi3EEENS4_18smem_ptr_flag_bitsILi16EEENSU_INS5_IJNSA_ILi8EEESH_EEENS5_IJSH_SB_EEEEEEEvNS4_8identityES13_S1D_vS1E_EENS_8epilogue10collective6detail29Sm90TmaWarpSpecializedAdapterINS1H_15DefaultEpilogueISJ_SK_SK_NS1G_6thread17LinearCombinationISJ_Li1EffLNS1L_9ScaleType4KindE0ELNS_15FloatRoundStyleE2ESJ_EENS1_15EpilogueDefaultEEEEEvvEEEEvNT_6ParamsE)
        /*0014*/ 	.word	0x00000000


	//----- nvinfo : EIATTR_MIN_STACK_SIZE
	.align		4
.L_17:
        /*0018*/ 	.byte	0x04, 0x12
        /*001a*/ 	.short	(.L_19 - .L_18)
	.align		4
.L_18:
        /*001c*/ 	.word	index@(_ZN7cutlass13device_kernelINS_4gemm6kernel13GemmUniversalIN4cute5tupleIJiiiiEEENS1_10collective13CollectiveMmaINS1_34MainloopSm90TmaGmmaWarpSpecializedILi4ENS5_IJNS4_1CILi1EEESB_SB_EEENS1_35KernelTmaWarpSpecializedCooperativeEEENS5_IJNSA_ILi256EEENSA_ILi128EEENSA_ILi64EEEEEENS_6half_tENS5_IJlSB_lEEESJ_SK_NS4_8TiledMMAINS4_8MMA_AtomIJNS4_4SM904GMMA26MMA_64x128x16_F32F16F16_SSILNSO_5MajorE0ELSQ_0ELNSO_7ScaleInE1ELSR_1EEEEEENS4_6LayoutINS5_IJNSA_ILi2EEESB_SB_EEENS5_IJSB_NSA_ILi0EEESX_EEEEENS5_IJNS4_10UnderscoreES10_S10_EEEEENS4_13SM90_TMA_LOADENS4_14ComposedLayoutINS4_7SwizzleILi3ELi4ELi3EEENS4_18smem_ptr_flag_bitsILi16EEENSU_INS5_IJNSA_ILi8EEESH_EEENS5_IJSH_SB_EEEEEEEvNS4_8identityES13_S1D_vS1E_EENS_8epilogue10collective6detail29Sm90TmaWarpSpecializedAdapterINS1H_15DefaultEpilogueISJ_SK_SK_NS1G_6thread17LinearCombinationISJ_Li1EffLNS1L_9ScaleType4KindE0ELNS_15FloatRoundStyleE2ESJ_EENS1_15EpilogueDefaultEEEEEvvEEEEvNT_6ParamsE)
        /*0020*/ 	.word	0x00000000
.L_19:


//--------------------- .nv.compat                --------------------------
	.section	.nv.compat,"",@"SHT_CUDA_COMPAT_INFO"
	.align	4
        /*0000*/ 	.byte	0x02, 0x09, 0x01, 0x00, 0x02, 0x02, 0x04, 0x00, 0x02, 0x05, 0x05, 0x00, 0x03, 0x07, 0x01, 0x01
        /*0010*/ 	.byte	0x02, 0x03, 0x01, 0x00, 0x02, 0x06, 0x01, 0x00, 0x04, 0x0b, 0x08, 0x00, 0x00, 0x00, 0x00, 0x00
        /*0020*/ 	.byte	0x00, 0x00, 0x00, 0x00


//--------------------- .nv.info._ZN7cutlass13device_kernelINS_4gemm6kernel13GemmUniversalIN4cute5tupleIJiiiiEEENS1_10collective13CollectiveMmaINS1_34MainloopSm90TmaGmmaWarpSpecializedILi4ENS5_IJNS4_1CILi1EEESB_SB_EEENS1_35KernelTmaWarpSpecializedCooperativeEEENS5_IJNSA_ILi256EEENSA_ILi128EEENSA_ILi64EEEEEENS_6half_tENS5_IJlSB_lEEESJ_SK_NS4_8TiledMMAINS4_8MMA_AtomIJNS4_4SM904GMMA26MMA_64x128x16_F32F16F16_SSILNSO_5MajorE0ELSQ_0ELNSO_7ScaleInE1ELSR_1EEEEEENS4_6LayoutINS5_IJNSA_ILi2EEESB_SB_EEENS5_IJSB_NSA_ILi0EEESX_EEEEENS5_IJNS4_10UnderscoreES10_S10_EEEEENS4_13SM90_TMA_LOADENS4_14ComposedLayoutINS4_7SwizzleILi3ELi4ELi3EEENS4_18smem_ptr_flag_bitsILi16EEENSU_INS5_IJNSA_ILi8EEESH_EEENS5_IJSH_SB_EEEEEEEvNS4_8identityES13_S1D_vS1E_EENS_8epilogue10collective6detail29Sm90TmaWarpSpecializedAdapterINS1H_15DefaultEpilogueISJ_SK_SK_NS1G_6thread17LinearCombinationISJ_Li1EffLNS1L_9ScaleType4KindE0ELNS_15FloatRoundStyleE2ESJ_EENS1_15EpilogueDefaultEEEEEvvEEEEvNT_6ParamsE --------------------------
	.section	.nv.info._ZN7cutlass13device_kernelINS_4gemm6kernel13GemmUniversalIN4cute5tupleIJiiiiEEENS1_10collective13CollectiveMmaINS1_34MainloopSm90TmaGmmaWarpSpecializedILi4ENS5_IJNS4_1CILi1EEESB_SB_EEENS1_35KernelTmaWarpSpecializedCooperativeEEENS5_IJNSA_ILi256EEENSA_ILi128EEENSA_ILi64EEEEEENS_6half_tENS5_IJlSB_lEEESJ_SK_NS4_8TiledMMAINS4_8MMA_AtomIJNS4_4SM904GMMA26MMA_64x128x16_F32F16F16_SSILNSO_5MajorE0ELSQ_0ELNSO_7ScaleInE1ELSR_1EEEEEENS4_6LayoutINS5_IJNSA_ILi2EEESB_SB_EEENS5_IJSB_NSA_ILi0EEESX_EEEEENS5_IJNS4_10UnderscoreES10_S10_EEEEENS4_13SM90_TMA_LOADENS4_14ComposedLayoutINS4_7SwizzleILi3ELi4ELi3EEENS4_18smem_ptr_flag_bitsILi16EEENSU_INS5_IJNSA_ILi8EEESH_EEENS5_IJSH_SB_EEEEEEEvNS4_8identityES13_S1D_vS1E_EENS_8epilogue10collective6detail29Sm90TmaWarpSpecializedAdapterINS1H_15DefaultEpilogueISJ_SK_SK_NS1G_6thread17LinearCombinationISJ_Li1EffLNS1L_9ScaleType4KindE0ELNS_15FloatRoundStyleE2ESJ_EENS1_15EpilogueDefaultEEEEEvvEEEEvNT_6ParamsE,"",@"SHT_CUDA_INFO"
	.sectionflags	@""
	.align	4


	//----- nvinfo : EIATTR_CUDA_API_VERSION
	.align		4
        /*0000*/ 	.byte	0x04, 0x37
        /*0002*/ 	.short	(.L_21 - .L_20)
.L_20:
        /*0004*/ 	.word	0x00000082


	//----- nvinfo : EIATTR_KPARAM_INFO
	.align		4
.L_21:
        /*0008*/ 	.byte	0x04, 0x17
        /*000a*/ 	.short	(.L_23 - .L_22)
.L_22:
        /*000c*/ 	.word	0x00000000
        /*0010*/ 	.short	0x0000
        /*0012*/ 	.short	0x0070
        /*0014*/ 	.byte	0x00, 0xf0, 0x01, 0x10


	//----- nvinfo : EIATTR_SPARSE_MMA_MASK
	.align		4
.L_23:
        /*0018*/ 	.byte	0x03, 0x50
        /*001a*/ 	.short	0x0000


	//----- nvinfo : EIATTR_MAXREG_COUNT
	.align		4
        /*001c*/ 	.byte	0x03, 0x1b
        /*001e*/ 	.short	0x00a8


	//----- nvinfo : EIATTR_NUM_BARRIERS
	.align		4
        /*0020*/ 	.byte	0x02, 0x4c
        /*0022*/ 	.byte	0x01
	.zero		1


	//----- nvinfo : EIATTR_EXTERNS
	.align		4
        /*0024*/ 	.byte	0x04, 0x0f
        /*0026*/ 	.short	(.L_25 - .L_24)


	//   ....[0]....
	.align		4
.L_24:
        /*0028*/ 	.word	index@(__assertfail)


	//----- nvinfo : EIATTR_MERCURY_ISA_VERSION
	.align		4
.L_25:
        /*002c*/ 	.byte	0x03, 0x5f
        /*002e*/ 	.short	0x0101


	//----- nvinfo : EIATTR_INT_WARP_WIDE_INSTR_OFFSETS
	.align		4
        /*0030*/ 	.byte	0x04, 0x31
        /*0032*/ 	.short	(.L_27 - .L_26)


	//   ....[0]....
.L_26:
        /*0034*/ 	.word	0x000003b0


	//   ....[1]....
        /*0038*/ 	.word	0x000003e0


	//   ....[2]....
        /*003c*/ 	.word	0x000004c0


	//----- nvinfo : EIATTR_COOP_GROUP_MASK_REGIDS
	.align		4
.L_27:
        /*0040*/ 	.byte	0x04, 0x29
        /*0042*/ 	.short	(.L_29 - .L_28)


	//   ....[0]....
.L_28:
        /*0044*/ 	.word	0xffffffff


	//   ....[1]....
        /*0048*/ 	.word	0xffffffff


	//   ....[2]....
        /*004c*/ 	.word	0xffffffff


	//   ....[3]....
        /*0050*/ 	.word	0xffffffff


	//   ....[4]....
        /*0054*/ 	.word	0xffffffff


	//----- nvinfo : EIATTR_COOP_GROUP_INSTR_OFFSETS
	.align		4
.L_29:
        /*0058*/ 	.byte	0x04, 0x28
        /*005a*/ 	.short	(.L_31 - .L_30)


	//   ....[0]....
.L_30:
        /*005c*/ 	.word	0x00000060


	//   ....[1]....
        /*0060*/ 	.word	0x00000070


	//   ....[2]....
        /*0064*/ 	.word	0x00000130


	//   ....[3]....
        /*0068*/ 	.word	0x000002c0


	//   ....[4]....
        /*006c*/ 	.word	0x00000f70


	//----- nvinfo : EIATTR_REG_RECONFIG
	.align		4
.L_31:
        /*0070*/ 	.byte	0x01, 0x54
	.zero		2


	//----- nvinfo : EIATTR_SYSCALL_OFFSETS
	.align		4
        /*0074*/ 	.byte	0x04, 0x46
        /*0076*/ 	.short	(.L_33 - .L_32)


	//   ....[0]....
.L_32:
        /*0078*/ 	.word	0x00001130


	//----- nvinfo : EIATTR_MBARRIER_INSTR_OFFSETS
	.align		4
.L_33:
        /*007c*/ 	.byte	0x04, 0x39
        /*007e*/ 	.short	(.L_35 - .L_34)


	//   ....[0]....
.L_34:
        /*0080*/ 	.word	0x00000230
        /*0084*/ 	.word	0x000000ff
        /*0088*/ 	.word	0x00000000
        /*008c*/ 	.short	0x0100
        /*008e*/ 	.byte	0x08
	.zero		1


	//   ....[1]....
        /*0090*/ 	.word	0x00000240
        /*0094*/ 	.word	0x000000ff
        /*0098*/ 	.word	0x00000020
        /*009c*/ 	.short	0x0100
        /*009e*/ 	.byte	0x08
	.zero		1


	//   ....[2]....
        /*00a0*/ 	.word	0x00000250
        /*00a4*/ 	.word	0x000000ff
        /*00a8*/ 	.word	0x00000008
        /*00ac*/ 	.short	0x0100
        /*00ae*/ 	.byte	0x08
	.zero		1


	//   ....[3]....
        /*00b0*/ 	.word	0x00000260
        /*00b4*/ 	.word	0x000000ff
        /*00b8*/ 	.word	0x00000028
        /*00bc*/ 	.short	0x0100
        /*00be*/ 	.byte	0x08
	.zero		1


	//   ....[4]....
        /*00c0*/ 	.word	0x00000270
        /*00c4*/ 	.word	0x000000ff
        /*00c8*/ 	.word	0x00000010
        /*00cc*/ 	.short	0x0100
        /*00ce*/ 	.byte	0x08
	.zero		1


	//   ....[5]....
        /*00d0*/ 	.word	0x00000280
        /*00d4*/ 	.word	0x000000ff
        /*00d8*/ 	.word	0x00000030
        /*00dc*/ 	.short	0x0100
        /*00de*/ 	.byte	0x08
	.zero		1


	//   ....[6]....
        /*00e0*/ 	.word	0x00000290
        /*00e4*/ 	.word	0x000000ff
        /*00e8*/ 	.word	0x00000018
        /*00ec*/ 	.short	0x0100
        /*00ee*/ 	.byte	0x08
	.zero		1


	//   ....[7]....
        /*00f0*/ 	.word	0x000002a0
        /*00f4*/ 	.word	0x000000ff
        /*00f8*/ 	.word	0x00000038
        /*00fc*/ 	.short	0x0100
        /*00fe*/ 	.byte	0x08
	.zero		1


	//   ....[8]....
        /*0100*/ 	.word	0x00000530
        /*0104*/ 	.word	0x000000ff
        /*0108*/ 	.word	0x00000050
        /*010c*/ 	.short	0x0100
        /*010e*/ 	.byte	0x06
	.zero		1


	//   ....[9]....
        /*0110*/ 	.word	0x00000590
        /*0114*/ 	.word	0x000000ff
        /*0118*/ 	.word	0x00000058
        /*011c*/ 	.short	0x0100
        /*011e*/ 	.byte	0x06
	.zero		1


	//   ....[10]....
        /*0120*/ 	.word	0x000011b0
        /*0124*/ 	.word	0x00000003
        /*0128*/ 	.word	0x00000000
        /*012c*/ 	.short	0x010a
        /*012e*/ 	.byte	0x3f
	.zero		1


	//   ....[11]....
        /*0130*/ 	.word	0x000011f0
        /*0134*/ 	.word	0x00000003
        /*0138*/ 	.word	0x00000000
        /*013c*/ 	.short	0x010a
        /*013e*/ 	.byte	0x3f
	.zero		1


	//   ....[12]....
        /*0140*/ 	.word	0x000016d0
        /*0144*/ 	.word	0x000000ff
        /*0148*/ 	.word	0x00000000
        /*014c*/ 	.short	0x010a
        /*014e*/ 	.byte	0x08
	.zero		1


	//   ....[13]....
        /*0150*/ 	.word	0x00001710
        /*0154*/ 	.word	0x000000ff
        /*0158*/ 	.word	0x00000000
        /*015c*/ 	.short	0x010a
        /*015e*/ 	.byte	0x08
	.zero		1


	//   ....[14]....
        /*0160*/ 	.word	0x00001ab0
        /*0164*/ 	.word	0x000000ff
        /*0168*/ 	.word	0x00000000
        /*016c*/ 	.short	0x0101
        /*016e*/ 	.byte	0x08
	.zero		1


	//   ....[15]....
        /*0170*/ 	.word	0x00001c90
        /*0174*/ 	.word	0x000000ff
        /*0178*/ 	.word	0x00000000
        /*017c*/ 	.short	0x0101
        /*017e*/ 	.byte	0x04
	.zero		1


	//   ....[16]....
        /*0180*/ 	.word	0x0000b550
        /*0184*/ 	.word	0x0000000c
        /*0188*/ 	.word	0x00000020
        /*018c*/ 	.short	0x010a
        /*018e*/ 	.byte	0x3f
	.zero		1


	//   ....[17]....
        /*0190*/ 	.word	0x0000b910
        /*0194*/ 	.word	0x00000005
        /*0198*/ 	.word	0x00000058
        /*019c*/ 	.short	0x0101
        /*019e*/ 	.byte	0x3f
	.zero		1


	//   ....[18]....
        /*01a0*/ 	.word	0x0000c010
        /*01a4*/ 	.word	0x00000007
        /*01a8*/ 	.word	0x00000000
        /*01ac*/ 	.short	0x010a
        /*01ae*/ 	.byte	0x3f
	.zero		1


	//   ....[19]....
        /*01b0*/ 	.word	0x0000c090
        /*01b4*/ 	.word	0x00000006
        /*01b8*/ 	.word	0x00000000
        /*01bc*/ 	.short	0x010a
        /*01be*/ 	.byte	0x3f
	.zero		1


	//   ....[20]....
        /*01c0*/ 	.word	0x0000c120
        /*01c4*/ 	.word	0x00000007
        /*01c8*/ 	.word	0x00000000
        /*01cc*/ 	.short	0x010a
        /*01ce*/ 	.byte	0x3f
	.zero		1


	//   ....[21]....
        /*01d0*/ 	.word	0x0000c1b0
        /*01d4*/ 	.word	0x00000005
        /*01d8*/ 	.word	0x00000000
        /*01dc*/ 	.short	0x010a
        /*01de*/ 	.byte	0x3f
	.zero		1


	//   ....[22]....
        /*01e0*/ 	.word	0x0000c210
        /*01e4*/ 	.word	0x00000003
        /*01e8*/ 	.word	0x00000000
        /*01ec*/ 	.short	0x010a
        /*01ee*/ 	.byte	0x3f
	.zero		1


	//   ....[23]....
        /*01f0*/ 	.word	0x0000c270
        /*01f4*/ 	.word	0x00000004
        /*01f8*/ 	.word	0x00000000
        /*01fc*/ 	.short	0x010a
        /*01fe*/ 	.byte	0x3f
	.zero		1


	//   ....[24]....
        /*0200*/ 	.word	0x0000c340
        /*0204*/ 	.word	0x0000000c
        /*0208*/ 	.word	0x00000020
        /*020c*/ 	.short	0x010a
        /*020e*/ 	.byte	0x3f
	.zero		1


	//   ....[25]....
        /*0210*/ 	.word	0x0000c410
        /*0214*/ 	.word	0x00000007
        /*0218*/ 	.word	0x00000000
        /*021c*/ 	.short	0x010a
        /*021e*/ 	.byte	0x3f
	.zero		1


	//   ....[26]....
        /*0220*/ 	.word	0x0000c460
        /*0224*/ 	.word	0x00000006
        /*0228*/ 	.word	0x00000000
        /*022c*/ 	.short	0x010a
        /*022e*/ 	.byte	0x3f
	.zero		1


	//   ....[27]....
        /*0230*/ 	.word	0x0000c4b0
        /*0234*/ 	.word	0x00000007
        /*0238*/ 	.word	0x00000000
        /*023c*/ 	.short	0x010a
        /*023e*/ 	.byte	0x3f
	.zero		1


	//----- nvinfo : EIATTR_NUM_MBARRIERS
	.align		4
.L_35:
        /*0240*/ 	.byte	0x03, 0x38
        /*0242*/ 	.short	0x000a


	//----- nvinfo : EIATTR_EXIT_INSTR_OFFSETS
	.align		4
        /*0244*/ 	.byte	0x04, 0x1c
        /*0246*/ 	.short	(.L_37 - .L_36)


	//   ....[0]....
.L_36:
        /*0248*/ 	.word	0x000005e0


	//   ....[1]....
        /*024c*/ 	.word	0x00000ea0


	//   ....[2]....
        /*0250*/ 	.word	0x0000abc0


	//   ....[3]....
        /*0254*/ 	.word	0x0000b1f0


	//   ....[4]....
        /*0258*/ 	.word	0x0000c200


	//----- nvinfo : EIATTR_MAX_THREADS
	.align		4
.L_37:
        /*025c*/ 	.byte	0x04, 0x05
        /*025e*/ 	.short	(.L_39 - .L_38)
.L_38:
        /*0260*/ 	.word	0x00000180
        /*0264*/ 	.word	0x00000001
        /*0268*/ 	.word	0x00000001


	//----- nvinfo : EIATTR_CRS_STACK_SIZE
	.align		4
.L_39:
        /*026c*/ 	.byte	0x04, 0x1e
        /*026e*/ 	.short	(.L_41 - .L_40)
.L_40:
        /*0270*/ 	.word	0x00000000


	//----- nvinfo : EIATTR_CBANK_PARAM_SIZE
	.align		4
.L_41:
        /*0274*/ 	.byte	0x03, 0x19
        /*0276*/ 	.short	0x0470


	//----- nvinfo : EIATTR_PARAM_CBANK
	.align		4
        /*0278*/ 	.byte	0x04, 0x0a
        /*027a*/ 	.short	(.L_43 - .L_42)
	.align		4
.L_42:
        /*027c*/ 	.word	index@(.nv.constant0._ZN7cutlass13device_kernelINS_4gemm6kernel13GemmUniversalIN4cute5tupleIJiiiiEEENS1_10collective13CollectiveMmaINS1_34MainloopSm90TmaGmmaWarpSpecializedILi4ENS5_IJNS4_1CILi1EEESB_SB_EEENS1_35KernelTmaWarpSpecializedCooperativeEEENS5_IJNSA_ILi256EEENSA_ILi128EEENSA_ILi64EEEEEENS_6half_tENS5_IJlSB_lEEESJ_SK_NS4_8TiledMMAINS4_8MMA_AtomIJNS4_4SM904GMMA26MMA_64x128x16_F32F16F16_SSILNSO_5MajorE0ELSQ_0ELNSO_7ScaleInE1ELSR_1EEEEEENS4_6LayoutINS5_IJNSA_ILi2EEESB_SB_EEENS5_IJSB_NSA_ILi0EEESX_EEEEENS5_IJNS4_10UnderscoreES10_S10_EEEEENS4_13SM90_TMA_LOADENS4_14ComposedLayoutINS4_7SwizzleILi3ELi4ELi3EEENS4_18smem_ptr_flag_bitsILi16EEENSU_INS5_IJNSA_ILi8EEESH_EEENS5_IJSH_SB_EEEEEEEvNS4_8identityES13_S1D_vS1E_EENS_8epilogue10collective6detail29Sm90TmaWarpSpecializedAdapterINS1H_15DefaultEpilogueISJ_SK_SK_NS1G_6thread17LinearCombinationISJ_Li1EffLNS1L_9ScaleType4KindE0ELNS_15FloatRoundStyleE2ESJ_EENS1_15EpilogueDefaultEEEEEvvEEEEvNT_6ParamsE)
        /*0280*/ 	.short	0x0210
        /*0282*/ 	.short	0x0470


	//----- nvinfo : EIATTR_SW_WAR
	.align		4
.L_43:
        /*0284*/ 	.byte	0x04, 0x36
        /*0286*/ 	.short	(.L_45 - .L_44)
.L_44:
        /*0288*/ 	.word	0x00000008
.L_45:


//--------------------- .nv.callgraph             --------------------------
	.section	.nv.callgraph,"",@"SHT_CUDA_CALLGRAPH"
	.align	4
	.sectionentsize	8
	.align		4
        /*0000*/ 	.word	0x00000000
	.align		4
        /*0004*/ 	.word	0xffffffff
	.align		4
        /*0008*/ 	.word	index@(_ZN7cutlass13device_kernelINS_4gemm6kernel13GemmUniversalIN4cute5tupleIJiiiiEEENS1_10collective13CollectiveMmaINS1_34MainloopSm90TmaGmmaWarpSpecializedILi4ENS5_IJNS4_1CILi1EEESB_SB_EEENS1_35KernelTmaWarpSpecializedCooperativeEEENS5_IJNSA_ILi256EEENSA_ILi128EEENSA_ILi64EEEEEENS_6half_tENS5_IJlSB_lEEESJ_SK_NS4_8TiledMMAINS4_8MMA_AtomIJNS4_4SM904GMMA26MMA_64x128x16_F32F16F16_SSILNSO_5MajorE0ELSQ_0ELNSO_7ScaleInE1ELSR_1EEEEEENS4_6LayoutINS5_IJNSA_ILi2EEESB_SB_EEENS5_IJSB_NSA_ILi0EEESX_EEEEENS5_IJNS4_10UnderscoreES10_S10_EEEEENS4_13SM90_TMA_LOADENS4_14ComposedLayoutINS4_7SwizzleILi3ELi4ELi3EEENS4_18smem_ptr_flag_bitsILi16EEENSU_INS5_IJNSA_ILi8EEESH_EEENS5_IJSH_SB_EEEEEEEvNS4_8identityES13_S1D_vS1E_EENS_8epilogue10collective6detail29Sm90TmaWarpSpecializedAdapterINS1H_15DefaultEpilogueISJ_SK_SK_NS1G_6thread17LinearCombinationISJ_Li1EffLNS1L_9ScaleType4KindE0ELNS_15FloatRoundStyleE2ESJ_EENS1_15EpilogueDefaultEEEEEvvEEEEvNT_6ParamsE)
	.align		4
        /*000c*/ 	.word	index@(__assertfail)
	.align		4
        /*0010*/ 	.word	0x00000000
	.align		4
        /*0014*/ 	.word	0xfffffffe
	.align		4
        /*0018*/ 	.word	0x00000000
	.align		4
        /*001c*/ 	.word	0xfffffffd
	.align		4
        /*0020*/ 	.word	0x00000000
	.align		4
        /*0024*/ 	.word	0xfffffffc


//--------------------- .nv.constant4             --------------------------
	.section	.nv.constant4,"a",@progbits
	.align	8
	.align		8
.nv.constant4:
        /*0000*/ 	.dword	__assertfail
	.align		8
        /*0008*/ 	.dword	__unnamed_1
	.align		8
        /*0010*/ 	.dword	_ZN39_INTERNAL_a2e321a5_4_k_cu_675f9004_26854cuda3std3__45__cpo5beginE
	.align		8
        /*0018*/ 	.dword	_ZN39_INTERNAL_a2e321a5_4_k_cu_675f9004_26854cuda3std3__45__cpo3endE
	.align		8
        /*0020*/ 	.dword	_ZN39_INTERNAL_a2e321a5_4_k_cu_675f9004_26854cuda3std3__45__cpo6cbeginE
	.align		8
        /*0028*/ 	.dword	_ZN39_INTERNAL_a2e321a5_4_k_cu_675f9004_26854cuda3std3__45__cpo4cendE
	.align		8
        /*0030*/ 	.dword	_ZN39_INTERNAL_a2e321a5_4_k_cu_675f9004_26854cuda3std3__441_GLOBAL__N__a2e321a5_4_k_cu_675f9004_26856ignoreE
	.align		8
        /*0038*/ 	.dword	_ZN39_INTERNAL_a2e321a5_4_k_cu_675f9004_26854cuda3std3__419piecewise_constructE
	.align		8
        /*0040*/ 	.dword	_ZN39_INTERNAL_a2e321a5_4_k_cu_675f9004_26854cuda3std3__48in_placeE
	.align		8
        /*0048*/ 	.dword	_ZN39_INTERNAL_a2e321a5_4_k_cu_675f9004_26854cuda3std6ranges3__45__cpo4swapE
	.align		8
        /*0050*/ 	.dword	_ZN39_INTERNAL_a2e321a5_4_k_cu_675f9004_26854cuda3std6ranges3__45__cpo9iter_moveE
	.align		8
        /*0058*/ 	.dword	_ZN39_INTERNAL_a2e321a5_4_k_cu_675f9004_26854cute7productE
	.align		8
        /*0060*/ 	.dword	_ZN39_INTERNAL_a2e321a5_4_k_cu_675f9004_26854cute1_E
	.align		8
        /*0068*/ 	.dword	$str$22
	.align		8
        /*0070*/ 	.dword	$str$23


//--------------------- .text._ZN7cutlass13device_kernelINS_4gemm6kernel13GemmUniversalIN4cute5tupleIJiiiiEEENS1_10collective13CollectiveMmaINS1_34MainloopSm90TmaGmmaWarpSpecializedILi4ENS5_IJNS4_1CILi1EEESB_SB_EEENS1_35KernelTmaWarpSpecializedCooperativeEEENS5_IJNSA_ILi256EEENSA_ILi128EEENSA_ILi64EEEEEENS_6half_tENS5_IJlSB_lEEESJ_SK_NS4_8TiledMMAINS4_8MMA_AtomIJNS4_4SM904GMMA26MMA_64x128x16_F32F16F16_SSILNSO_5MajorE0ELSQ_0ELNSO_7ScaleInE1ELSR_1EEEEEENS4_6LayoutINS5_IJNSA_ILi2EEESB_SB_EEENS5_IJSB_NSA_ILi0EEESX_EEEEENS5_IJNS4_10UnderscoreES10_S10_EEEEENS4_13SM90_TMA_LOADENS4_14ComposedLayoutINS4_7SwizzleILi3ELi4ELi3EEENS4_18smem_ptr_flag_bitsILi16EEENSU_INS5_IJNSA_ILi8EEESH_EEENS5_IJSH_SB_EEEEEEEvNS4_8identityES13_S1D_vS1E_EENS_8epilogue10collective6detail29Sm90TmaWarpSpecializedAdapterINS1H_15DefaultEpilogueISJ_SK_SK_NS1G_6thread17LinearCombinationISJ_Li1EffLNS1L_9ScaleType4KindE0ELNS_15FloatRoundStyleE2ESJ_EENS1_15EpilogueDefaultEEEEEvvEEEEvNT_6ParamsE --------------------------
	.section	.text._ZN7cutlass13device_kernelINS_4gemm6kernel13GemmUniversalIN4cute5tupleIJiiiiEEENS1_10collective13CollectiveMmaINS1_34MainloopSm90TmaGmmaWarpSpecializedILi4ENS5_IJNS4_1CILi1EEESB_SB_EEENS1_35KernelTmaWarpSpecializedCooperativeEEENS5_IJNSA_ILi256EEENSA_ILi128EEENSA_ILi64EEEEEENS_6half_tENS5_IJlSB_lEEESJ_SK_NS4_8TiledMMAINS4_8MMA_AtomIJNS4_4SM904GMMA26MMA_64x128x16_F32F16F16_SSILNSO_5MajorE0ELSQ_0ELNSO_7ScaleInE1ELSR_1EEEEEENS4_6LayoutINS5_IJNSA_ILi2EEESB_SB_EEENS5_IJSB_NSA_ILi0EEESX_EEEEENS5_IJNS4_10UnderscoreES10_S10_EEEEENS4_13SM90_TMA_LOADENS4_14ComposedLayoutINS4_7SwizzleILi3ELi4ELi3EEENS4_18smem_ptr_flag_bitsILi16EEENSU_INS5_IJNSA_ILi8EEESH_EEENS5_IJSH_SB_EEEEEEEvNS4_8identityES13_S1D_vS1E_EENS_8epilogue10collective6detail29Sm90TmaWarpSpecializedAdapterINS1H_15DefaultEpilogueISJ_SK_SK_NS1G_6thread17LinearCombinationISJ_Li1EffLNS1L_9ScaleType4KindE0ELNS_15FloatRoundStyleE2ESJ_EENS1_15EpilogueDefaultEEEEEvvEEEEvNT_6ParamsE,"ax",@progbits
	.align	128
.text._ZN7cutlass13device_kernelINS_4gemm6kernel13GemmUniversalIN4cute5tupleIJiiiiEEENS1_10collective13CollectiveMmaINS1_34MainloopSm90TmaGmmaWarpSpecializedILi4ENS5_IJNS4_1CILi1EEESB_SB_EEENS1_35KernelTmaWarpSpecializedCooperativeEEENS5_IJNSA_ILi256EEENSA_ILi128EEENSA_ILi64EEEEEENS_6half_tENS5_IJlSB_lEEESJ_SK_NS4_8TiledMMAINS4_8MMA_AtomIJNS4_4SM904GMMA26MMA_64x128x16_F32F16F16_SSILNSO_5MajorE0ELSQ_0ELNSO_7ScaleInE1ELSR_1EEEEEENS4_6LayoutINS5_IJNSA_ILi2EEESB_SB_EEENS5_IJSB_NSA_ILi0EEESX_EEEEENS5_IJNS4_10UnderscoreES10_S10_EEEEENS4_13SM90_TMA_LOADENS4_14ComposedLayoutINS4_7SwizzleILi3ELi4ELi3EEENS4_18smem_ptr_flag_bitsILi16EEENSU_INS5_IJNSA_ILi8EEESH_EEENS5_IJSH_SB_EEEEEEEvNS4_8identityES13_S1D_vS1E_EENS_8epilogue10collective6detail29Sm90TmaWarpSpecializedAdapterINS1H_15DefaultEpilogueISJ_SK_SK_NS1G_6thread17LinearCombinationISJ_Li1EffLNS1L_9ScaleType4KindE0ELNS_15FloatRoundStyleE2ESJ_EENS1_15EpilogueDefaultEEEEEvvEEEEvNT_6ParamsE:
        .type           _ZN7cutlass13device_kernelINS_4gemm6kernel13GemmUniversalIN4cute5tupleIJiiiiEEENS1_10collective13CollectiveMmaINS1_34MainloopSm90TmaGmmaWarpSpecializedILi4ENS5_IJNS4_1CILi1EEESB_SB_EEENS1_35KernelTmaWarpSpecializedCooperativeEEENS5_IJNSA_ILi256EEENSA_ILi128EEENSA_ILi64EEEEEENS_6half_tENS5_IJlSB_lEEESJ_SK_NS4_8TiledMMAINS4_8MMA_AtomIJNS4_4SM904GMMA26MMA_64x128x16_F32F16F16_SSILNSO_5MajorE0ELSQ_0ELNSO_7ScaleInE1ELSR_1EEEEEENS4_6LayoutINS5_IJNSA_ILi2EEESB_SB_EEENS5_IJSB_NSA_ILi0EEESX_EEEEENS5_IJNS4_10UnderscoreES10_S10_EEEEENS4_13SM90_TMA_LOADENS4_14ComposedLayoutINS4_7SwizzleILi3ELi4ELi3EEENS4_18smem_ptr_flag_bitsILi16EEENSU_INS5_IJNSA_ILi8EEESH_EEENS5_IJSH_SB_EEEEEEEvNS4_8identityES13_S1D_vS1E_EENS_8epilogue10collective6detail29Sm90TmaWarpSpecializedAdapterINS1H_15DefaultEpilogueISJ_SK_SK_NS1G_6thread17LinearCombinationISJ_Li1EffLNS1L_9ScaleType4KindE0ELNS_15FloatRoundStyleE2ESJ_EENS1_15EpilogueDefaultEEEEEvvEEEEvNT_6ParamsE,@function
        .size           _ZN7cutlass13device_kernelINS_4gemm6kernel13GemmUniversalIN4cute5tupleIJiiiiEEENS1_10collective13CollectiveMmaINS1_34MainloopSm90TmaGmmaWarpSpecializedILi4ENS5_IJNS4_1CILi1EEESB_SB_EEENS1_35KernelTmaWarpSpecializedCooperativeEEENS5_IJNSA_ILi256EEENSA_ILi128EEENSA_ILi64EEEEEENS_6half_tENS5_IJlSB_lEEESJ_SK_NS4_8TiledMMAINS4_8MMA_AtomIJNS4_4SM904GMMA26MMA_64x128x16_F32F16F16_SSILNSO_5MajorE0ELSQ_0ELNSO_7ScaleInE1ELSR_1EEEEEENS4_6LayoutINS5_IJNSA_ILi2EEESB_SB_EEENS5_IJSB_NSA_ILi0EEESX_EEEEENS5_IJNS4_10UnderscoreES10_S10_EEEEENS4_13SM90_TMA_LOADENS4_14ComposedLayoutINS4_7SwizzleILi3ELi4ELi3EEENS4_18smem_ptr_flag_bitsILi16EEENSU_INS5_IJNSA_ILi8EEESH_EEENS5_IJSH_SB_EEEEEEEvNS4_8identityES13_S1D_vS1E_EENS_8epilogue10collective6detail29Sm90TmaWarpSpecializedAdapterINS1H_15DefaultEpilogueISJ_SK_SK_NS1G_6thread17LinearCombinationISJ_Li1EffLNS1L_9ScaleType4KindE0ELNS_15FloatRoundStyleE2ESJ_EENS1_15EpilogueDefaultEEEEEvvEEEEvNT_6ParamsE,(.L_x_320 - _ZN7cutlass13device_kernelINS_4gemm6kernel13GemmUniversalIN4cute5tupleIJiiiiEEENS1_10collective13CollectiveMmaINS1_34MainloopSm90TmaGmmaWarpSpecializedILi4ENS5_IJNS4_1CILi1EEESB_SB_EEENS1_35KernelTmaWarpSpecializedCooperativeEEENS5_IJNSA_ILi256EEENSA_ILi128EEENSA_ILi64EEEEEENS_6half_tENS5_IJlSB_lEEESJ_SK_NS4_8TiledMMAINS4_8MMA_AtomIJNS4_4SM904GMMA26MMA_64x128x16_F32F16F16_SSILNSO_5MajorE0ELSQ_0ELNSO_7ScaleInE1ELSR_1EEEEEENS4_6LayoutINS5_IJNSA_ILi2EEESB_SB_EEENS5_IJSB_NSA_ILi0EEESX_EEEEENS5_IJNS4_10UnderscoreES10_S10_EEEEENS4_13SM90_TMA_LOADENS4_14ComposedLayoutINS4_7SwizzleILi3ELi4ELi3EEENS4_18smem_ptr_flag_bitsILi16EEENSU_INS5_IJNSA_ILi8EEESH_EEENS5_IJSH_SB_EEEEEEEvNS4_8identityES13_S1D_vS1E_EENS_8epilogue10collective6detail29Sm90TmaWarpSpecializedAdapterINS1H_15DefaultEpilogueISJ_SK_SK_NS1G_6thread17LinearCombinationISJ_Li1EffLNS1L_9ScaleType4KindE0ELNS_15FloatRoundStyleE2ESJ_EENS1_15EpilogueDefaultEEEEEvvEEEEvNT_6ParamsE)
        .other          _ZN7cutlass13device_kernelINS_4gemm6kernel13GemmUniversalIN4cute5tupleIJiiiiEEENS1_10collective13CollectiveMmaINS1_34MainloopSm90TmaGmmaWarpSpecializedILi4ENS5_IJNS4_1CILi1EEESB_SB_EEENS1_35KernelTmaWarpSpecializedCooperativeEEENS5_IJNSA_ILi256EEENSA_ILi128EEENSA_ILi64EEEEEENS_6half_tENS5_IJlSB_lEEESJ_SK_NS4_8TiledMMAINS4_8MMA_AtomIJNS4_4SM904GMMA26MMA_64x128x16_F32F16F16_SSILNSO_5MajorE0ELSQ_0ELNSO_7ScaleInE1ELSR_1EEEEEENS4_6LayoutINS5_IJNSA_ILi2EEESB_SB_EEENS5_IJSB_NSA_ILi0EEESX_EEEEENS5_IJNS4_10UnderscoreES10_S10_EEEEENS4_13SM90_TMA_LOADENS4_14ComposedLayoutINS4_7SwizzleILi3ELi4ELi3EEENS4_18smem_ptr_flag_bitsILi16EEENSU_INS5_IJNSA_ILi8EEESH_EEENS5_IJSH_SB_EEEEEEEvNS4_8identityES13_S1D_vS1E_EENS_8epilogue10collective6detail29Sm90TmaWarpSpecializedAdapterINS1H_15DefaultEpilogueISJ_SK_SK_NS1G_6thread17LinearCombinationISJ_Li1EffLNS1L_9ScaleType4KindE0ELNS_15FloatRoundStyleE2ESJ_EENS1_15EpilogueDefaultEEEEEvvEEEEvNT_6ParamsE,@"STO_CUDA_ENTRY STV_DEFAULT"
_ZN7cutlass13device_kernelINS_4gemm6kernel13GemmUniversalIN4cute5tupleIJiiiiEEENS1_10collective13CollectiveMmaINS1_34MainloopSm90TmaGmmaWarpSpecializedILi4ENS5_IJNS4_1CILi1EEESB_SB_EEENS1_35KernelTmaWarpSpecializedCooperativeEEENS5_IJNSA_ILi256EEENSA_ILi128EEENSA_ILi64EEEEEENS_6half_tENS5_IJlSB_lEEESJ_SK_NS4_8TiledMMAINS4_8MMA_AtomIJNS4_4SM904GMMA26MMA_64x128x16_F32F16F16_SSILNSO_5MajorE0ELSQ_0ELNSO_7ScaleInE1ELSR_1EEEEEENS4_6LayoutINS5_IJNSA_ILi2EEESB_SB_EEENS5_IJSB_NSA_ILi0EEESX_EEEEENS5_IJNS4_10UnderscoreES10_S10_EEEEENS4_13SM90_TMA_LOADENS4_14ComposedLayoutINS4_7SwizzleILi3ELi4ELi3EEENS4_18smem_ptr_flag_bitsILi16EEENSU_INS5_IJNSA_ILi8EEESH_EEENS5_IJSH_SB_EEEEEEEvNS4_8identityES13_S1D_vS1E_EENS_8epilogue10collective6detail29Sm90TmaWarpSpecializedAdapterINS1H_15DefaultEpilogueISJ_SK_SK_NS1G_6thread17LinearCombinationISJ_Li1EffLNS1L_9ScaleType4KindE0ELNS_15FloatRoundStyleE2ESJ_EENS1_15EpilogueDefaultEEEEEvvEEEEvNT_6ParamsE:
[----:B------:R-:W0:Y:S01]  /*0000*/  LDC R1, c[0x0][0x28] ;  /* 0x00000a00ff017b82 */ /* 0x000e220000000800 */
[----:B------:R-:W1:Y:S01]  /*0010*/  S2R R18, SR_TID.X ;  /* 0x0000000000127919 */ /* 0x000e620000002100 */
[----:B------:R-:W-:Y:S01]  /*0020*/  ELECT P0, URZ, PT ;  /* 0x00000000003f782f */ /* 0x000fe20003800000 */
[----:B------:R-:W-:Y:S01]  /*0030*/  BSSY B0, `(.L_x_0) ;  /* 0x000000f000007945 */ /* 0x000fe20003800000 */
[--C-:B-1----:R-:W-:Y:S02]  /*0040*/  SHF.R.U32.HI R0, RZ, 0x5, R18.reuse ;  /* 0x00000005ff007819 */ /* 0x102fe40000011612 */
[----:B------:R-:W-:-:S03]  /*0050*/  SHF.R.U32.HI R22, RZ, 0x7, R18 ;  /* 0x00000007ff167819 */ /* 0x000fc60000011612 */
[----:B------:R-:W1:Y:S04]  /*0060*/  SHFL.IDX PT, R5, R0, RZ, 0x1f ;  /* 0x00001fff00057589 */ /* 0x000e6800000e0000 */
[----:B------:R2:W3:Y:S01]  /*0070*/  SHFL.IDX PT, R8, R22, RZ, 0x1f ;  /* 0x00001fff16087589 */ /* 0x0004e200000e0000 */
[----:B-1----:R-:W-:-:S13]  /*0080*/  ISETP.NE.OR P0, PT, R5, RZ, !P0 ;  /* 0x000000ff0500720c */ /* 0x002fda0004705670 */
[----:B0-23--:R-:W-:Y:S05]  /*0090*/  @P0 BRA `(.L_x_1) ;  /* 0x0000000000200947 */ /* 0x00dfea0003800000 */
[----:B------:R-:W-:Y:S02]  /*00a0*/  ULDC.64 UR4, c[0x0][0x198] ;  /* 0x0000660000047ab9 */ /* 0x000fe40000000a00 */
[----:B------:R-:W-:Y:S02]  /*00b0*/  UIADD3 UR6, UP0, UR4, 0xf0, URZ ;  /* 0x000000f004067890 */ /* 0x000fe4000ff1e03f */
[----:B------:R-:W-:Y:S02]  /*00c0*/  UIADD3 UR4, UP1, UR4, 0x1f0, URZ ;  /* 0x000001f004047890 */ /* 0x000fe4000ff3e03f */
[----:B------:R-:W-:Y:S02]  /*00d0*/  UIADD3.X UR7, URZ, UR5, URZ, UP0, !UPT ;  /* 0x000000053f077290 */ /* 0x000fe400087fe43f */
[----:B------:R-:W-:-:S07]  /*00e0*/  UIADD3.X UR5, URZ, UR5, URZ, UP1, !UPT ;  /* 0x000000053f057290 */ /* 0x000fce0008ffe43f */
[----:B------:R0:W-:Y:S02]  /*00f0*/  UTMACCTL.PF [UR6] ;  /* 0x00000000060079b9 */ /* 0x0001e40008040000 */
[----:B------:R0:W-:Y:S02]  /*0100*/  UTMACCTL.PF [UR4] ;  /* 0x00000000040079b9 */ /* 0x0001e40008040000 */
[----:B0-----:R-:W-:Y:S01]  /*0110*/  NOP ;  /* 0x0000000000007918 */ /* 0x001fe20000000000 */
.L_x_1:
[----:B------:R-:W-:Y:S05]  /*0120*/  BSYNC B0 ;  /* 0x0000000000007941 */ /* 0x000fea0003800000 */
.L_x_0:
[----:B------:R-:W0:Y:S02]  /*0130*/  SHFL.IDX PT, R2, R0, RZ, 0x1f ;  /* 0x00001fff00027589 */ /* 0x000e2400000e0000 */
[----:B0-----:R-:W-:-:S13]  /*0140*/  ISETP.NE.AND P0, PT, R2, RZ, PT ;  /* 0x000000ff0200720c */ /* 0x001fda0003f05270 */
[----:B------:R-:W-:Y:S05]  /*0150*/  @P0 BRA `(.L_x_2) ;  /* 0x0000000000580947 */ /* 0x000fea0003800000 */
[----:B------:R-:W0:Y:S01]  /*0160*/  S2UR UR8, SR_CgaCtaId ;  /* 0x00000000000879c3 */ /* 0x000e220000008800 */
[----:B------:R-:W-:Y:S01]  /*0170*/  UMOV UR4, 0x400 ;  /* 0x0000040000047882 */ /* 0x000fe20000000000 */
[----:B------:R-:W-:Y:S01]  /*0180*/  UMOV UR5, 0x1 ;  /* 0x0000000100057882 */ /* 0x000fe20000000000 */
[----:B------:R-:W-:Y:S01]  /*0190*/  UMOV UR6, 0x100 ;  /* 0x0000010000067882 */ /* 0x000fe20000000000 */
[----:B------:R-:W-:Y:S01]  /*01a0*/  ELECT P0, URZ, PT ;  /* 0x00000000003f782f */ /* 0x000fe20003800000 */
[----:B------:R-:W-:-:S04]  /*01b0*/  UIADD3 UR6, -UR6, 0x100000, URZ ;  /* 0x0010000006067890 */ /* 0x000fc8000fffe13f */
[----:B------:R-:W-:Y:S02]  /*01c0*/  USHF.L.U32 UR7, UR6, 0xb, URZ ;  /* 0x0000000b06077899 */ /* 0x000fe4000800063f */
[----:B------:R-:W-:Y:S02]  /*01d0*/  USHF.L.U32 UR6, UR6, 0x1, URZ ;  /* 0x0000000106067899 */ /* 0x000fe4000800063f */
[----:B0-----:R-:W-:Y:S02]  /*01e0*/  ULEA UR8, UR8, UR4, 0x18 ;  /* 0x0000000408087291 */ /* 0x001fe4000f8ec03f */
[----:B------:R-:W-:-:S04]  /*01f0*/  UIADD3 UR4, -UR5, 0x100000, URZ ;  /* 0x0010000005047890 */ /* 0x000fc8000fffe13f */
[----:B------:R-:W-:Y:S02]  /*0200*/  USHF.L.U32 UR5, UR4, 0xb, URZ ;  /* 0x0000000b04057899 */ /* 0x000fe4000800063f */
[----:B------:R-:W-:Y:S01]  /*0210*/  USHF.L.U32 UR4, UR4, 0x1, URZ ;  /* 0x0000000104047899 */ /* 0x000fe2000800063f */
[----:B------:R-:W0:Y:S11]  /*0220*/  FENCE.VIEW.ASYNC.S ;  /* 0x00000000000073c6 */ /* 0x000e360000000000 */
[----:B0-----:R0:W1:Y:S01]  /*0230*/  SYNCS.EXCH.64 URZ, [UR8], UR4 ;  /* 0x00000004083f75b2 */ /* 0x0010620008000100 */
[----:B------:R0:W2:Y:S01]  /*0240*/  SYNCS.EXCH.64 URZ, [UR8+0x20], UR6 ;  /* 0x00002006083f75b2 */ /* 0x0000a20008000100 */
[----:B------:R0:W3:Y:S01]  /*0250*/  SYNCS.EXCH.64 URZ, [UR8+0x8], UR4 ;  /* 0x00000804083f75b2 */ /* 0x0000e20008000100 */
[----:B------:R0:W4:Y:S01]  /*0260*/  SYNCS.EXCH.64 URZ, [UR8+0x28], UR6 ;  /* 0x00002806083f75b2 */ /* 0x0001220008000100 */
[----:B------:R0:W0:Y:S01]  /*0270*/  SYNCS.EXCH.64 URZ, [UR8+0x10], UR4 ;  /* 0x00001004083f75b2 */ /* 0x0000220008000100 */
[----:B------:R0:W0:Y:S01]  /*0280*/  SYNCS.EXCH.64 URZ, [UR8+0x30], UR6 ;  /* 0x00003006083f75b2 */ /* 0x0000220008000100 */
[----:B------:R0:W0:Y:S01]  /*0290*/  SYNCS.EXCH.64 URZ, [UR8+0x18], UR4 ;  /* 0x00001804083f75b2 */ /* 0x0000220008000100 */
[----:B------:R0:W0:Y:S01]  /*02a0*/  SYNCS.EXCH.64 URZ, [UR8+0x38], UR6 ;  /* 0x00003806083f75b2 */ /* 0x0000220008000100 */
[----:B------:R-:W-:Y:S01]  /*02b0*/  NOP ;  /* 0x0000000000007918 */ /* 0x000fe20000000000 */
.L_x_2:
[----:B------:R-:W5:Y:S01]  /*02c0*/  SHFL.IDX PT, R0, R0, RZ, 0x1f ;  /* 0x00001fff00007589 */ /* 0x000f6200000e0000 */
[----:B------:R-:W1:Y:S01]  /*02d0*/  LDC R2, c[0x0][0x65c] ;  /* 0x00019700ff027b82 */ /* 0x000e620000000800 */
[----:B------:R-:W-:Y:S02]  /*02e0*/  ELECT P0, URZ, PT ;  /* 0x00000000003f782f */ /* 0x000fe40003800000 */
[----:B------:R-:W-:Y:S01]  /*02f0*/  SHF.R.S32.HI R6, RZ, 0x1f, R5 ;  /* 0x0000001fff067819 */ /* 0x000fe20000011405 */
[----:B------:R-:W2:Y:S01]  /*0300*/  S2R R3, SR_CTAID.Y ;  /* 0x0000000000037919 */ /* 0x000ea20000002600 */
[----:B0-----:R-:W-:Y:S01]  /*0310*/  UMOV UR4, 0x20 ;  /* 0x0000002000047882 */ /* 0x001fe20000000000 */
[----:B------:R-:W-:Y:S01]  /*0320*/  ISETP.NE.AND P2, PT, R8, RZ, PT ;  /* 0x000000ff0800720c */ /* 0x000fe20003f45270 */
[----:B------:R-:W-:Y:S01]  /*0330*/  NOP ;  /* 0x0000000000007918 */ /* 0x000fe20000000000 */
[----:B------:R-:W0:Y:S01]  /*0340*/  S2R R4, SR_CTAID.X ;  /* 0x0000000000047919 */ /* 0x000e220000002500 */
[----:B------:R-:W-:Y:S01]  /*0350*/  LEA.HI R6, R6, R5, RZ, 0x2 ;  /* 0x0000000506067211 */ /* 0x000fe200078f10ff */
[----:B------:R-:W-:Y:S01]  /*0360*/  NOP ;  /* 0x0000000000007918 */ /* 0x000fe20000000000 */
[----:B-----5:R-:W-:-:S02]  /*0370*/  ISETP.NE.OR P0, PT, R0, RZ, !P0 ;  /* 0x000000ff0000720c */ /* 0x020fc40004705670 */
[----:B-1----:R-:W-:-:S04]  /*0380*/  ISETP.NE.AND P3, PT, R2, 0x1, PT ;  /* 0x000000010200780c */ /* 0x002fc80003f65270 */
[----:B------:R-:W-:Y:S02]  /*0390*/  P2R R0, PR, RZ, 0x8 ;  /* 0x00000008ff007803 */ /* 0x000fe40000000000 */
[----:B------:R-:W-:-:S05]  /*03a0*/  LOP3.LUT R0, R6, 0xfffffffc, RZ, 0xc0, !PT ;  /* 0xfffffffc06007812 */ /* 0x000fca00078ec0ff */
[----:B------:R-:W-:Y:S01]  /*03b0*/  VOTEU.ALL UP0, P0 ;  /* 0x00000000003f7886 */ /* 0x000fe20000000000 */
[----:B------:R-:W-:Y:S01]  /*03c0*/  IMAD.IADD R0, R5, 0x1, -R0 ;  /* 0x0000000105007824 */ /* 0x000fe200078e0a00 */
[----:B------:R-:W0:Y:S01]  /*03d0*/  @P3 LDC R17, c[0x0][0x10] ;  /* 0x00000400ff113b82 */ /* 0x000e220000000800 */
[----:B------:R-:W-:Y:S01]  /*03e0*/  VOTEU.ALL UP1, P0 ;  /* 0x00000000003f7886 */ /* 0x000fe20000020000 */
[----:B--2---:R-:W-:Y:S01]  /*03f0*/  @P3 IMAD.MOV.U32 R6, RZ, RZ, R3 ;  /* 0x000000ffff063224 */ /* 0x004fe200078e0003 */
[----:B------:R-:W-:Y:S01]  /*0400*/  @!UP0 UMOV UR6, 0x400 ;  /* 0x0000040000068882 */ /* 0x000fe20000000000 */
[----:B------:R-:W-:-:S04]  /*0410*/  @!UP0 UIADD3 UR4, -UR4, 0x100000, URZ ;  /* 0x0010000004048890 */ /* 0x000fc8000fffe13f */
[----:B------:R-:W-:Y:S02]  /*0420*/  @!UP0 USHF.L.U32 UR5, UR4, 0xb, URZ ;  /* 0x0000000b04058899 */ /* 0x000fe4000800063f */
[----:B------:R-:W-:Y:S01]  /*0430*/  @!UP0 USHF.L.U32 UR4, UR4, 0x1, URZ ;  /* 0x0000000104048899 */ /* 0x000fe2000800063f */
[----:B------:R-:W-:Y:S02]  /*0440*/  @P3 IMAD.MOV.U32 R7, RZ, RZ, RZ ;  /* 0x000000ffff073224 */ /* 0x000fe400078e00ff */
[----:B------:R-:W-:Y:S01]  /*0450*/  IMAD.MOV.U32 R5, RZ, RZ, RZ ;  /* 0x000000ffff057224 */ /* 0x000fe200078e00ff */
[----:B------:R-:W1:Y:S01]  /*0460*/  @!UP0 S2UR UR7, SR_CgaCtaId ;  /* 0x00000000000789c3 */ /* 0x000e620000008800 */
[----:B------:R-:W-:-:S07]  /*0470*/  @P3 IMAD.MOV.U32 R11, RZ, RZ, RZ ;  /* 0x000000ffff0b3224 */ /* 0x000fce00078e00ff */
[----:B------:R-:W2:Y:S01]  /*0480*/  @!P3 LDC R9, c[0x0][0xc] ;  /* 0x00000300ff09bb82 */ /* 0x000ea20000000800 */
[----:B0-----:R-:W-:-:S04]  /*0490*/  @P3 IMAD.WIDE.U32 R16, R4, R17, R6 ;  /* 0x0000001104103225 */ /* 0x001fc800078e0006 */
[----:B------:R-:W-:Y:S01]  /*04a0*/  @P3 IMAD.IADD R17, R17, 0x1, R11 ;  /* 0x0000000111113824 */ /* 0x000fe200078e020b */
[----:B-1----:R-:W-:Y:S01]  /*04b0*/  @!UP0 ULEA UR6, UR7, UR6, 0x18 ;  /* 0x0000000607068291 */ /* 0x002fe2000f8ec03f */
[----:B------:R-:W-:Y:S01]  /*04c0*/  VOTEU.ALL UP0, P0 ;  /* 0x00000000003f7886 */ /* 0x000fe20000000000 */
[----:B------:R-:W-:-:S04]  /*04d0*/  ISETP.NE.AND P0, PT, R0, 0x3, PT ;  /* 0x000000030000780c */ /* 0x000fc80003f05270 */
[----:B------:R-:W-:Y:S01]  /*04e0*/  ISETP.EQ.OR P0, PT, R0, RZ, !P0 ;  /* 0x000000ff0000720c */ /* 0x000fe20004702670 */
[----:B--2---:R-:W-:-:S03]  /*04f0*/  @!P3 IMAD.WIDE.U32 R6, R9, R3, R4 ;  /* 0x000000030906b225 */ /* 0x004fc600078e0004 */
[C---:B------:R-:W-:Y:S01]  /*0500*/  ISETP.EQ.AND P0, PT, R8.reuse, RZ, P0 ;  /* 0x000000ff0800720c */ /* 0x040fe20000702270 */
[----:B------:R-:W-:Y:S01]  /*0510*/  VIADD R8, R8, 0xffffffff ;  /* 0xffffffff08087836 */ /* 0x000fe20000000000 */
[----:B------:R-:W0:Y:S02]  /*0520*/  FENCE.VIEW.ASYNC.S ;  /* 0x00000000000073c6 */ /* 0x000e240000000000 */
[----:B0-----:R0:W3:Y:S01]  /*0530*/  @!UP0 SYNCS.EXCH.64 URZ, [UR6+0x50], UR4 ;  /* 0x00005004063f85b2 */ /* 0x0010e20008000100 */
[----:B------:R-:W-:Y:S01]  /*0540*/  @!P3 MOV R16, R6 ;  /* 0x000000060010b202 */ /* 0x000fe20000000f00 */
[----:B------:R-:W-:Y:S01]  /*0550*/  @!P3 IMAD.MOV.U32 R17, RZ, RZ, R7 ;  /* 0x000000ffff11b224 */ /* 0x000fe200078e0007 */
[----:B------:R-:W-:Y:S02]  /*0560*/  SEL R19, RZ, 0x1, !P0 ;  /* 0x00000001ff137807 */ /* 0x000fe40004000000 */
[----:B------:R-:W-:-:S04]  /*0570*/  ISETP.GE.U32.AND P1, PT, R8, 0x2, PT ;  /* 0x000000020800780c */ /* 0x000fc80003f26070 */
[----:B------:R-:W-:Y:S01]  /*0580*/  SEL R19, R19, 0x2, P1 ;  /* 0x0000000213137807 */ /* 0x000fe20000800000 */
[----:B------:R0:W3:Y:S01]  /*0590*/  @!UP1 SYNCS.EXCH.64 URZ, [UR6+0x58], UR4 ;  /* 0x00005804063f95b2 */ /* 0x0000e20008000100 */
[----:B------:R-:W-:Y:S01]  /*05a0*/  NOP ;  /* 0x0000000000007918 */ /* 0x000fe20000000000 */
[----:B---34-:R-:W-:Y:S06]  /*05b0*/  BAR.SYNC.DEFER_BLOCKING 0x0 ;  /* 0x0000000000007b1d */ /* 0x018fec0000010000 */
[----:B------:R-:W-:Y:S05]  /*05c0*/  @!P2 BRA `(.L_x_3) ;  /* 0x000000a40080a947 */ /* 0x000fea0003800000 */
[----:B------:R-:W-:-:S13]  /*05d0*/  ISETP.GT.U32.AND P0, PT, R8, 0x1, PT ;  /* 0x000000010800780c */ /* 0x000fda0003f04070 */
[----:B0-----:R-:W-:Y:S05]  /*05e0*/  @P0 EXIT ;  /* 0x000000000000094d */ /* 0x001fea0003800000 */
[----:B------:R-:W-:Y:S01]  /*05f0*/  ULDC.64 UR4, c[0x0][0x650] ;  /* 0x0001940000047ab9 */ /* 0x000fe20000000a00 */
[----:B------:R-:W-:Y:S01]  /*0600*/  PRMT R0, RZ, 0x7610, R0 ;  /* 0x00007610ff007816 */ /* 0x000fe20000000000 */
[----:B------:R-:W-:Y:S01]  /*0610*/  IMAD.MOV.U32 R152, RZ, RZ, -0x1 ;  /* 0xffffffffff987424 */ /* 0x000fe200078e00ff */
[----:B------:R-:W-:Y:S01]  /*0620*/  ISETP.GE.U32.AND P0, PT, R16, UR4, PT ;  /* 0x0000000410007c0c */ /* 0x000fe2000bf06070 */
[----:B------:R-:W-:Y:S02]  /*0630*/  IMAD.MOV.U32 R153, RZ, RZ, -0x1 ;  /* 0xffffffffff997424 */ /* 0x000fe400078e00ff */
[----:B------:R-:W-:Y:S01]  /*0640*/  IMAD.MOV.U32 R23, RZ, RZ, -0x1 ;  /* 0xffffffffff177424 */ /* 0x000fe200078e00ff */
[----:B------:R-:W-:-:S13]  /*0650*/  ISETP.GE.U32.AND.EX P0, PT, R17, UR5, PT, P0 ;  /* 0x0000000511007c0c */ /* 0x000fda000bf06100 */
[----:B------:R-:W-:Y:S05]  /*0660*/  @P0 BRA `(.L_x_4) ;  /* 0x0000000400540947 */ /* 0x000fea0003800000 */
[----:B------:R-:W0:Y:S01]  /*0670*/  LDC.64 R14, c[0x0][0x628] ;  /* 0x00018a00ff0e7b82 */ /* 0x000e220000000a00 */
[----:B------:R-:W-:Y:S02]  /*0680*/  IMAD.MOV.U32 R6, RZ, RZ, R16 ;  /* 0x000000ffff067224 */ /* 0x000fe400078e0010 */
[----:B------:R-:W-:-:S05]  /*0690*/  IMAD.MOV.U32 R7, RZ, RZ, R17 ;  /* 0x000000ffff077224 */ /* 0x000fca00078e0011 */
[----:B------:R-:W1:Y:S08]  /*06a0*/  LDC R0, c[0x0][0x630] ;  /* 0x00018c00ff007b82 */ /* 0x000e700000000800 */
[----:B------:R-:W2:Y:S01]  /*06b0*/  LDC.64 R20, c[0x0][0x620] ;  /* 0x00018800ff147b82 */ /* 0x000ea20000000a00 */
[----:B0-----:R-:W-:-:S04]  /*06c0*/  ISETP.NE.U32.AND P0, PT, R14, RZ, PT ;  /* 0x000000ff0e00720c */ /* 0x001fc80003f05070 */
[----:B------:R-:W-:-:S13]  /*06d0*/  ISETP.NE.AND.EX P0, PT, R15, RZ, PT, P0 ;  /* 0x000000ff0f00720c */ /* 0x000fda0003f05300 */
[----:B-12---:R-:W-:Y:S05]  /*06e0*/  @!P0 BRA `(.L_x_5) ;  /* 0x0000000000288947 */ /* 0x006fea0003800000 */
[----:B------:R-:W0:Y:S02]  /*06f0*/  LDC R11, c[0x0][0x634] ;  /* 0x00018d00ff0b7b82 */ /* 0x000e240000000800 */
[----:B0-----:R-:W-:-:S05]  /*0700*/  IADD3 R11, P0, R16, R11, RZ ;  /* 0x0000000b100b7210 */ /* 0x001fca0007f1e0ff */
[----:B------:R-:W-:-:S04]  /*0710*/  IMAD.X R13, RZ, RZ, R17, P0 ;  /* 0x000000ffff0d7224 */ /* 0x000fc800000e0611 */
[----:B------:R-:W-:-:S04]  /*0720*/  IMAD.WIDE.U32 R6, R13, R14, RZ ;  /* 0x0000000e0d067225 */ /* 0x000fc800078e00ff */
[----:B------:R-:W-:-:S04]  /*0730*/  IMAD.WIDE.U32 R8, P0, R11, R15, R6 ;  /* 0x0000000f0b087225 */ /* 0x000fc80007800006 */
[----:B------:R-:W-:Y:S01]  /*0740*/  IMAD.WIDE.U32 R6, R11, R14, RZ ;  /* 0x0000000e0b067225 */ /* 0x000fe200078e00ff */
[----:B------:R-:W-:-:S03]  /*0750*/  IADD3.X R11, RZ, RZ, RZ, P0, !PT ;  /* 0x000000ffff0b7210 */ /* 0x000fc600007fe4ff */
[----:B------:R-:W-:Y:S01]  /*0760*/  IMAD.MOV.U32 R10, RZ, RZ, R9 ;  /* 0x000000ffff0a7224 */ /* 0x000fe200078e0009 */
[----:B------:R-:W-:-:S05]  /*0770*/  IADD3 RZ, P0, R7, R8, RZ ;  /* 0x0000000807ff7210 */ /* 0x000fca0007f1e0ff */
[----:B------:R-:W-:-:S08]  /*0780*/  IMAD.WIDE.U32.X R6, R13, R15, R10, P0 ;  /* 0x0000000f0d067225 */ /* 0x000fd000000e040a */
.L_x_5:
[-CC-:B------:R-:W-:Y:S01]  /*0790*/  SHF.R.U64 R23, R6, R0.reuse, R7.reuse ;  /* 0x0000000006177219 */ /* 0x180fe20000001207 */
[----:B------:R-:W0:Y:S01]  /*07a0*/  LDC R10, c[0x0][0x618] ;  /* 0x00018600ff0a7b82 */ /* 0x000e220000000800 */
[----:B------:R-:W-:Y:S01]  /*07b0*/  SHF.R.U32.HI R5, RZ, R0, R7 ;  /* 0x00000000ff057219 */ /* 0x000fe20000011607 */
[----:B------:R-:W-:Y:S01]  /*07c0*/  ULDC UR4, c[0x0][0x150] ;  /* 0x0000540000047ab9 */ /* 0x000fe20000000800 */
[----:B------:R-:W-:Y:S02]  /*07d0*/  IADD3 R9, P0, RZ, -R23, RZ ;  /* 0x80000017ff097210 */ /* 0x000fe40007f1e0ff */
[----:B------:R-:W-:-:S03]  /*07e0*/  I2FP.F32.U32 R0, R4 ;  /* 0x0000000400007245 */ /* 0x000fc60000201000 */
[----:B------:R-:W1:Y:S01]  /*07f0*/  LDC.64 R28, c[0x0][0x640] ;  /* 0x00019000ff1c7b82 */ /* 0x000e620000000a00 */
[----:B------:R-:W-:Y:S02]  /*0800*/  IMAD.X R11, RZ, RZ, ~R5, P0 ;  /* 0x000000ffff0b7224 */ /* 0x000fe400000e0e05 */
[----:B------:R-:W-:Y:S01]  /*0810*/  FMUL R0, R0, UR4 ;  /* 0x0000000400007c20 */ /* 0x000fe20008400000 */
[----:B------:R-:W-:Y:S01]  /*0820*/  IMAD.WIDE.U32 R6, R9, R20, R16 ;  /* 0x0000001409067225 */ /* 0x000fe200078e0010 */
[----:B------:R-:W-:-:S03]  /*0830*/  ULDC UR4, c[0x0][0x154] ;  /* 0x0000550000047ab9 */ /* 0x000fc60000000800 */
[----:B------:R-:W-:Y:S01]  /*0840*/  IMAD R8, R11, R20, RZ ;  /* 0x000000140b087224 */ /* 0x000fe200078e02ff */
[----:B------:R-:W2:Y:S01]  /*0850*/  LDC R5, c[0x0][0x144] ;  /* 0x00005100ff057b82 */ /* 0x000ea20000000800 */
[----:B------:R-:W3:Y:S02]  /*0860*/  F2I.U32.TRUNC.NTZ R0, R0 ;  /* 0x0000000000007305 */ /* 0x000ee4000020f000 */
[----:B------:R-:W-:-:S04]  /*0870*/  IMAD R9, R9, R21, R8 ;  /* 0x0000001509097224 */ /* 0x000fc800078e0208 */
[----:B------:R-:W-:Y:S01]  /*0880*/  IMAD.IADD R7, R7, 0x1, R9 ;  /* 0x0000000107077824 */ /* 0x000fe200078e0209 */
[----:B------:R-:W4:Y:S01]  /*0890*/  LDC R12, c[0x0][0x608] ;  /* 0x00018200ff0c7b82 */ /* 0x000f220000000800 */
[----:B------:R-:W-:-:S03]  /*08a0*/  IMAD.MOV.U32 R9, RZ, RZ, -0x1 ;  /* 0xffffffffff097424 */ /* 0x000fc600078e00ff */
[-CC-:B0-----:R-:W-:Y:S02]  /*08b0*/  SHF.R.U64 R20, R6, R10.reuse, R7.reuse ;  /* 0x0000000a06147219 */ /* 0x181fe40000001207 */
[----:B------:R-:W-:Y:S02]  /*08c0*/  I2FP.F32.U32 R6, R3 ;  /* 0x0000000300067245 */ /* 0x000fe40000201000 */
[----:B------:R-:W0:Y:S01]  /*08d0*/  LDC R26, c[0x0][0x658] ;  /* 0x00019600ff1a7b82 */ /* 0x000e220000000800 */
[----:B-1----:R-:W-:Y:S01]  /*08e0*/  ISETP.NE.U32.AND P0, PT, R28, RZ, PT ;  /* 0x000000ff1c00720c */ /* 0x002fe20003f05070 */
[----:B---3--:R-:W-:Y:S01]  /*08f0*/  IMAD.MOV R8, RZ, RZ, -R0 ;  /* 0x000000ffff087224 */ /* 0x008fe200078e0a00 */
[----:B------:R-:W-:Y:S01]  /*0900*/  SHF.R.U32.HI R7, RZ, R10, R7 ;  /* 0x0000000aff077219 */ /* 0x000fe20000011607 */
[----:B------:R-:W-:Y:S01]  /*0910*/  FMUL R6, R6, UR4 ;  /* 0x0000000406067c20 */ /* 0x000fe20008400000 */
[----:B------:R-:W-:-:S03]  /*0920*/  ISETP.NE.AND.EX P0, PT, R29, RZ, PT, P0 ;  /* 0x000000ff1d00720c */ /* 0x000fc60003f05300 */
[----:B------:R-:W1:Y:S01]  /*0930*/  LDC R14, c[0x0][0x148] ;  /* 0x00005200ff0e7b82 */ /* 0x000e620000000800 */
[----:B--2---:R-:W-:-:S07]  /*0940*/  IMAD R0, R5, R8, R4 ;  /* 0x0000000805007224 */ /* 0x004fce00078e0204 */
[----:B------:R-:W2:Y:S01]  /*0950*/  LDC R24, c[0x0][0x600] ;  /* 0x00018000ff187b82 */ /* 0x000ea20000000800 */
[-CC-:B----4-:R-:W-:Y:S02]  /*0960*/  SHF.R.U64 R30, R20, R12.reuse, R7.reuse ;  /* 0x0000000c141e7219 */ /* 0x190fe40000001207 */
[----:B------:R-:W-:Y:S01]  /*0970*/  SHF.R.U32.HI R5, RZ, R12, R7 ;  /* 0x0000000cff057219 */ /* 0x000fe20000011607 */
[----:B------:R-:W-:Y:S01]  /*0980*/  IMAD.MOV.U32 R7, RZ, RZ, 0x1 ;  /* 0x00000001ff077424 */ /* 0x000fe200078e00ff */
[----:B------:R3:W4:Y:S03]  /*0990*/  F2I.U32.TRUNC.NTZ R12, R6 ;  /* 0x00000006000c7305 */ /* 0x000726000020f000 */
[----:B------:R-:W1:Y:S01]  /*09a0*/  LDC R15, c[0x0][0x648] ;  /* 0x00019200ff0f7b82 */ /* 0x000e620000000800 */
[-C--:B0-----:R-:W-:Y:S02]  /*09b0*/  SHF.L.U32 R4, R9, R26.reuse, RZ ;  /* 0x0000001a09047219 */ /* 0x081fe400000006ff */
[----:B------:R-:W-:-:S02]  /*09c0*/  SHF.R.U64 R32, R30, R26, R5 ;  /* 0x0000001a1e207219 */ /* 0x000fc40000001205 */
[----:B------:R-:W-:Y:S02]  /*09d0*/  LOP3.LUT R11, RZ, R4, RZ, 0x33, !PT ;  /* 0x00000004ff0b7212 */ /* 0x000fe400078e33ff */
[-C--:B------:R-:W-:Y:S01]  /*09e0*/  SHF.R.U32.HI R5, RZ, R26.reuse, R5 ;  /* 0x0000001aff057219 */ /* 0x080fe20000011605 */
[----:B------:R-:W0:Y:S01]  /*09f0*/  LDC R21, c[0x0][0x638] ;  /* 0x00018e00ff157b82 */ /* 0x000e220000000800 */
[----:B------:R-:W-:Y:S01]  /*0a00*/  SHF.L.U32 R10, R7, R26, RZ ;  /* 0x0000001a070a7219 */ /* 0x000fe200000006ff */
[----:B------:R-:W-:-:S06]  /*0a10*/  IMAD.MOV.U32 R4, RZ, RZ, R32 ;  /* 0x000000ffff047224 */ /* 0x000fcc00078e0020 */
[----:B------:R-:W0:Y:S01]  /*0a20*/  LDC R152, c[0x0][0x610] ;  /* 0x00018400ff987b82 */ /* 0x000e220000000800 */
[----:B---34-:R-:W-:Y:S05]  /*0a30*/  @!P0 BRA `(.L_x_6) ;  /* 0x0000000000288947 */ /* 0x018fea0003800000 */
[----:B------:R-:W3:Y:S02]  /*0a40*/  LDC R9, c[0x0][0x64c] ;  /* 0x00019300ff097b82 */ /* 0x000ee40000000800 */
[----:B---3--:R-:W-:-:S04]  /*0a50*/  IADD3 R9, P0, R32, R9, RZ ;  /* 0x0000000920097210 */ /* 0x008fc80007f1e0ff */
[----:B------:R-:W-:-:S05]  /*0a60*/  IADD3.X R13, RZ, R5, RZ, P0, !PT ;  /* 0x00000005ff0d7210 */ /* 0x000fca00007fe4ff */
[----:B------:R-:W-:-:S04]  /*0a70*/  IMAD.WIDE.U32 R4, R13, R28, RZ ;  /* 0x0000001c0d047225 */ /* 0x000fc800078e00ff */
[----:B------:R-:W-:-:S04]  /*0a80*/  IMAD.WIDE.U32 R6, P0, R9, R29, R4 ;  /* 0x0000001d09067225 */ /* 0x000fc80007800004 */
[----:B------:R-:W-:-:S04]  /*0a90*/  IMAD.WIDE.U32 R4, R9, R28, RZ ;  /* 0x0000001c09047225 */ /* 0x000fc800078e00ff */
[----:B------:R-:W-:Y:S01]  /*0aa0*/  IMAD.X R9, RZ, RZ, RZ, P0 ;  /* 0x000000ffff097224 */ /* 0x000fe200000e06ff */
[----:B------:R-:W-:Y:S01]  /*0ab0*/  IADD3 RZ, P0, R5, R6, RZ ;  /* 0x0000000605ff7210 */ /* 0x000fe20007f1e0ff */
[----:B------:R-:W-:-:S04]  /*0ac0*/  IMAD.MOV.U32 R8, RZ, RZ, R7 ;  /* 0x000000ffff087224 */ /* 0x000fc800078e0007 */
[----:B------:R-:W-:-:S08]  /*0ad0*/  IMAD.WIDE.U32.X R4, R13, R29, R8, P0 ;  /* 0x0000001d0d047225 */ /* 0x000fd000000e0408 */
.L_x_6:
[----:B-1----:R-:W-:Y:S01]  /*0ae0*/  SHF.R.U64 R4, R4, R15, R5 ;  /* 0x0000000f04047219 */ /* 0x002fe20000001205 */
[----:B--2---:R-:W-:Y:S01]  /*0af0*/  VIADD R5, R24, 0xffffffff ;  /* 0xffffffff18057836 */ /* 0x004fe20000000000 */
[----:B------:R-:W-:Y:S01]  /*0b00*/  LOP3.LUT R11, R30, R11, RZ, 0xc0, !PT ;  /* 0x0000000b1e0b7212 */ /* 0x000fe200078ec0ff */
[----:B------:R-:W-:Y:S02]  /*0b10*/  IMAD.MOV R12, RZ, RZ, -R12 ;  /* 0x000000ffff0c7224 */ /* 0x000fe400078e0a0c */
[----:B------:R-:W-:Y:S01]  /*0b20*/  IMAD.MOV R6, RZ, RZ, -R4 ;  /* 0x000000ffff067224 */ /* 0x000fe200078e0a04 */
[----:B------:R-:W-:Y:S01]  /*0b30*/  LOP3.LUT R5, R20, R5, RZ, 0xc0, !PT ;  /* 0x0000000514057212 */ /* 0x000fe200078ec0ff */
[----:B------:R-:W-:Y:S02]  /*0b40*/  @P3 IMAD R0, R14, R12, R3 ;  /* 0x0000000c0e003224 */ /* 0x000fe400078e0203 */
[----:B------:R-:W-:Y:S02]  /*0b50*/  IMAD R11, R10, R4, R11 ;  /* 0x000000040a0b7224 */ /* 0x000fe400078e020b */
[----:B0-----:R-:W-:-:S02]  /*0b60*/  IMAD R3, R6, R21, R32 ;  /* 0x0000001506037224 */ /* 0x001fc400078e0220 */
[----:B------:R-:W-:Y:S02]  /*0b70*/  IMAD R152, R11, R152, R0 ;  /* 0x000000980b987224 */ /* 0x000fe400078e0200 */
[----:B------:R-:W-:Y:S02]  /*0b80*/  IMAD R3, R3, R24, R5 ;  /* 0x0000001803037224 */ /* 0x000fe400078e0205 */
[----:B------:R-:W-:-:S03]  /*0b90*/  IMAD.MOV.U32 R0, RZ, RZ, 0x1 ;  /* 0x00000001ff007424 */ /* 0x000fc600078e00ff */
[----:B------:R-:W-:Y:S02]  /*0ba0*/  SEL R153, R3, R152, !P3 ;  /* 0x0000009803997207 */ /* 0x000fe40005800000 */
[----:B------:R-:W-:-:S07]  /*0bb0*/  SEL R152, R152, R3, !P3 ;  /* 0x0000000398987207 */ /* 0x000fce0005800000 */
.L_x_4:
[----:B------:R-:W-:-:S08]  /*0bc0*/  NOP ;  /* 0x0000000000007918 */ /* 0x000fd00000000000 */
[----:B------:R-:W0:Y:S02]  /*0bd0*/  USETMAXREG.TRY_ALLOC.CTAPOOL UP0, 0xe8 ;  /* 0x000000e8000079c8 */ /* 0x000e240008000600 */
[----:B0-----:R-:W-:-:S13]  /*0be0*/  PLOP3.LUT P0, PT, PT, PT, UP0, 0x80, 0x0 ;  /* 0x000000000000781c */ /* 0x001fda0003f0f008 */
[----:B------:R-:W-:Y:S05]  /*0bf0*/  @!P0 BRA `(.L_x_4) ;  /* 0xfffffffc00f08947 */ /* 0x000fea000383ffff */
[----:B------:R-:W-:Y:S01]  /*0c00*/  ULDC.64 UR4, c[0x0][0x598] ;  /* 0x0001660000047ab9 */ /* 0x000fe20000000a00 */
[----:B------:R-:W-:Y:S01]  /*0c10*/  ULDC.64 UR36, c[0x0][0x208] ;  /* 0x0000820000247ab9 */ /* 0x000fe20000000a00 */
[----:B------:R-:W-:-:S04]  /*0c20*/  ISETP.NE.U32.AND P0, PT, RZ, UR4, PT ;  /* 0x00000004ff007c0c */ /* 0x000fc8000bf05070 */
[----:B------:R-:W-:-:S13]  /*0c30*/  ISETP.NE.AND.EX P0, PT, RZ, UR5, PT, P0 ;  /* 0x00000005ff007c0c */ /* 0x000fda000bf05300 */
[----:B------:R-:W-:Y:S05]  /*0c40*/  @!P0 BRA `(.L_x_7) ;  /* 0x00000000001c8947 */ /* 0x000fea0003800000 */
[----:B------:R-:W0:Y:S02]  /*0c50*/  LDC.64 R4, c[0x0][0x598] ;  /* 0x00016600ff047b82 */ /* 0x000e240000000a00 */
[----:B0-----:R-:W2:Y:S02]  /*0c60*/  LDG.E.64 R4, desc[UR36][R4.64] ;  /* 0x0000002404047981 */ /* 0x001ea4000c1e1b00 */
[----:B--2---:R-:W-:-:S04]  /*0c70*/  ISETP.NE.U32.AND P0, PT, R4, RZ, PT ;  /* 0x000000ff0400720c */ /* 0x004fc80003f05070 */
[----:B------:R-:W-:-:S13]  /*0c80*/  ISETP.NE.AND.EX P0, PT, R5, RZ, PT, P0 ;  /* 0x000000ff0500720c */ /* 0x000fda0003f05300 */
[----:B------:R-:W-:Y:S05]  /*0c90*/  @!P0 BRA `(.L_x_7) ;  /* 0x0000000000088947 */ /* 0x000fea0003800000 */
[----:B------:R0:W5:Y:S01]  /*0ca0*/  LD.E R154, desc[UR36][R4.64] ;  /* 0x00000024049a7980 */ /* 0x000162000c101900 */
[----:B------:R-:W-:Y:S05]  /*0cb0*/  BRA `(.L_x_8) ;  /* 0x0000000000247947 */ /* 0x000fea0003800000 */
.L_x_7:
[----:B------:R-:W-:Y:S02]  /*0cc0*/  ULDC.64 UR4, c[0x0][0x588] ;  /* 0x0001620000047ab9 */ /* 0x000fe40000000a00 */
[----:B------:R-:W-:-:S04]  /*0cd0*/  ISETP.NE.U32.AND P0, PT, RZ, UR4, PT ;  /* 0x00000004ff007c0c */ /* 0x000fc8000bf05070 */
[----:B------:R-:W-:-:S13]  /*0ce0*/  ISETP.NE.AND.EX P0, PT, RZ, UR5, PT, P0 ;  /* 0x00000005ff007c0c */ /* 0x000fda000bf05300 */
[----:B------:R-:W-:Y:S05]  /*0cf0*/  @!P0 BRA `(.L_x_9) ;  /* 0x00000000000c8947 */ /* 0x000fea0003800000 */
[----:B------:R-:W0:Y:S02]  /*0d00*/  LDC.64 R154, c[0x0][0x588] ;  /* 0x00016200ff9a7b82 */ /* 0x000e240000000a00 */
[----:B0-----:R1:W5:Y:S01]  /*0d10*/  LDG.E R154, desc[UR36][R154.64] ;  /* 0x000000249a9a7981 */ /* 0x001362000c1e1900 */
[----:B------:R-:W-:Y:S05]  /*0d20*/  BRA `(.L_x_8) ;  /* 0x0000000000087947 */ /* 0x000fea0003800000 */
.L_x_9:
[----:B------:R-:W-:Y:S02]  /*0d30*/  ULDC UR4, c[0x0][0x580] ;  /* 0x0001600000047ab9 */ /* 0x000fe40000000800 */
[----:B------:R-:W-:-:S07]  /*0d40*/  IMAD.U32 R154, RZ, RZ, UR4 ;  /* 0x00000004ff9a7e24 */ /* 0x000fce000f8e00ff */
.L_x_8:
[----:B------:R-:W-:Y:S02]  /*0d50*/  ULDC.64 UR4, c[0x0][0x5a0] ;  /* 0x0001680000047ab9 */ /* 0x000fe40000000a00 */
[----:B------:R-:W-:-:S04]  /*0d60*/  ISETP.NE.U32.AND P0, PT, RZ, UR4, PT ;  /* 0x00000004ff007c0c */ /* 0x000fc8000bf05070 */
[----:B------:R-:W-:-:S13]  /*0d70*/  ISETP.NE.AND.EX P0, PT, RZ, UR5, PT, P0 ;  /* 0x00000005ff007c0c */ /* 0x000fda000bf05300 */
[----:B------:R-:W-:Y:S05]  /*0d80*/  @!P0 BRA `(.L_x_10) ;  /* 0x00000000001c8947 */ /* 0x000fea0003800000 */
[----:B0-----:R-:W0:Y:S02]  /*0d90*/  LDC.64 R4, c[0x0][0x5a0] ;  /* 0x00016800ff047b82 */ /* 0x001e240000000a00 */
[----:B0-----:R-:W2:Y:S02]  /*0da0*/  LDG.E.64 R4, desc[UR36][R4.64] ;  /* 0x0000002404047981 */ /* 0x001ea4000c1e1b00 */
[----:B--2---:R-:W-:-:S04]  /*0db0*/  ISETP.NE.U32.AND P0, PT, R4, RZ, PT ;  /* 0x000000ff0400720c */ /* 0x004fc80003f05070 */
[----:B------:R-:W-:-:S13]  /*0dc0*/  ISETP.NE.AND.EX P0, PT, R5, RZ, PT, P0 ;  /* 0x000000ff0500720c */ /* 0x000fda0003f05300 */
[----:B------:R-:W-:Y:S05]  /*0dd0*/  @!P0 BRA `(.L_x_10) ;  /* 0x0000000000088947 */ /* 0x000fea0003800000 */
[----:B-1----:R0:W5:Y:S01]  /*0de0*/  LD.E R155, desc[UR36][R4.64] ;  /* 0x00000024049b7980 */ /* 0x002162000c101900 */
[----:B------:R-:W-:Y:S05]  /*0df0*/  BRA `(.L_x_11) ;  /* 0x0000000000247947 */ /* 0x000fea0003800000 */
.L_x_10:
[----:B------:R-:W-:Y:S02]  /*0e00*/  ULDC.64 UR4, c[0x0][0x590] ;  /* 0x0001640000047ab9 */ /* 0x000fe40000000a00 */
[----:B------:R-:W-:-:S04]  /*0e10*/  ISETP.NE.U32.AND P0, PT, RZ, UR4, PT ;  /* 0x00000004ff007c0c */ /* 0x000fc8000bf05070 */
[----:B------:R-:W-:-:S13]  /*0e20*/  ISETP.NE.AND.EX P0, PT, RZ, UR5, PT, P0 ;  /* 0x00000005ff007c0c */ /* 0x000fda000bf05300 */
[----:B------:R-:W-:Y:S05]  /*0e30*/  @!P0 BRA `(.L_x_12) ;  /* 0x00000000000c8947 */ /* 0x000fea0003800000 */
[----:B0-----:R-:W1:Y:S02]  /*0e40*/  LDC.64 R4, c[0x0][0x590] ;  /* 0x00016400ff047b82 */ /* 0x001e640000000a00 */
[----:B-1----:R1:W5:Y:S01]  /*0e50*/  LDG.E R155, desc[UR36][R4.64] ;  /* 0x00000024049b7981 */ /* 0x002362000c1e1900 */
[----:B------:R-:W-:Y:S05]  /*0e60*/  BRA `(.L_x_11) ;  /* 0x0000000000087947 */ /* 0x000fea0003800000 */
.L_x_12:
[----:B------:R-:W-:Y:S02]  /*0e70*/  ULDC UR4, c[0x0][0x584] ;  /* 0x0001610000047ab9 */ /* 0x000fe40000000800 */
[----:B-1----:R-:W-:-:S07]  /*0e80*/  MOV R155, UR4 ;  /* 0x00000004009b7c02 */ /* 0x002fce0008000f00 */
.L_x_11:
[----:B------:R-:W-:-:S13]  /*0e90*/  LOP3.LUT P0, RZ, R0, 0xff, RZ, 0xc0, !PT ;  /* 0x000000ff00ff7812 */ /* 0x000fda000780c0ff */
[----:B------:R-:W-:Y:S05]  /*0ea0*/  @!P0 EXIT ;  /* 0x000000000000894d */ /* 0x000fea0003800000 */
[----:B------:R-:W-:Y:S01]  /*0eb0*/  ULDC UR4, c[0x0][0x28c] ;  /* 0x0000a30000047ab9 */ /* 0x000fe20000000800 */
[----:B------:R-:W-:Y:S01]  /*0ec0*/  LOP3.LUT R164, R19, 0x1, RZ, 0xfc, !PT ;  /* 0x0000000113a47812 */ /* 0x000fe200078efcff */
[----:B------:R-:W-:Y:S01]  /*0ed0*/  UIADD3 UR4, UR4, 0x3f, URZ ;  /* 0x0000003f04047890 */ /* 0x000fe2000fffe03f */
[----:B------:R-:W-:Y:S01]  /*0ee0*/  UMOV UR38, URZ ;  /* 0x0000003f00267c82 */ /* 0x000fe20008000000 */
[----:B------:R-:W-:Y:S02]  /*0ef0*/  UMOV UR39, URZ ;  /* 0x0000003f00277c82 */ /* 0x000fe40008000000 */
[----:B------:R-:W-:-:S04]  /*0f00*/  USHF.R.S32.HI UR5, URZ, 0x1f, UR4 ;  /* 0x0000001f3f057899 */ /* 0x000fc80008011404 */
[----:B------:R-:W-:-:S04]  /*0f10*/  ULEA.HI UR5, UR5, UR4, URZ, 0x6 ;  /* 0x0000000405057291 */ /* 0x000fc8000f8f303f */
[----:B------:R-:W-:-:S12]  /*0f20*/  USHF.R.S32.HI UR40, URZ, 0x6, UR5 ;  /* 0x000000063f287899 */ /* 0x000fd80008011405 */
.L_x_284:
[----:B------:R-:W-:Y:S01]  /*0f30*/  LOP3.LUT R0, R18, 0x80, RZ, 0xc0, !PT ;  /* 0x0000008012007812 */ /* 0x000fe200078ec0ff */
[----:B--2---:R-:W2:Y:S01]  /*0f40*/  S2UR UR7, SR_CgaCtaId ;  /* 0x00000000000779c3 */ /* 0x004ea20000008800 */
[----:B------:R-:W-:Y:S02]  /*0f50*/  UMOV UR6, 0x400 ;  /* 0x0000040000067882 */ /* 0x000fe40000000000 */
[----:B------:R-:W-:-:S06]  /*0f60*/  SHF.R.U32.HI R0, RZ, 0x7, R0 ;  /* 0x00000007ff007819 */ /* 0x000fcc0000011600 */
[----:B---3--:R-:W3:Y:S01]  /*0f70*/  SHFL.IDX PT, R0, R0, RZ, 0x1f ;  /* 0x00001fff00007589 */ /* 0x008ee200000e0000 */
[----:B--2---:R-:W-:Y:S01]  /*0f80*/  ULEA UR42, UR7, UR6, 0x18 ;  /* 0x00000006072a7291 */ /* 0x004fe2000f8ec03f */
[----:B---3--:R-:W-:-:S13]  /*0f90*/  R2UR UR4, R0 ;  /* 0x00000000000472ca */ /* 0x008fda00000e0000 */
[----:B------:R-:W-:-:S04]  /*0fa0*/  ULEA.HI UR5, UR4, UR4, URZ, 0x1 ;  /* 0x0000000404057291 */ /* 0x000fc8000f8f083f */
[----:B------:R-:W-:-:S04]  /*0fb0*/  ULOP3.LUT UR5, UR5, 0x7fffe, URZ, 0xc0, !UPT ;  /* 0x0007fffe05057892 */ /* 0x000fc8000f8ec03f */
[----:B------:R-:W-:-:S03]  /*0fc0*/  UIADD3 UR5, UR4, -UR5, URZ ;  /* 0x8000000504057290 */ /* 0x000fc6000fffe03f */
[----:B------:R-:W-:Y:S01]  /*0fd0*/  ULDC UR4, c[0x0][0x28c] ;  /* 0x0000a30000047ab9 */ /* 0x000fe20000000800 */
[----:B------:R-:W-:Y:S01]  /*0fe0*/  ULEA UR5, UR5, UR42, 0xd ;  /* 0x0000002a05057291 */ /* 0x000fe2000f8e683f */
[----:B------:R-:W-:-:S03]  /*0ff0*/  ISETP.LT.AND P0, PT, RZ, UR4, PT ;  /* 0x00000004ff007c0c */ /* 0x000fc6000bf01270 */
[----:B------:R-:W-:-:S04]  /*1000*/  UIADD3 UR5, UR5, 0x100, URZ ;  /* 0x0000010005057890 */ /* 0x000fc8000fffe03f */
[----:B------:R-:W-:-:S04]  /*1010*/  USHF.R.U32.HI UR5, URZ, 0x4, UR5 ;  /* 0x000000043f057899 */ /* 0x000fc80008011605 */
[----:B------:R-:W-:Y:S02]  /*1020*/  ULOP3.LUT UR41, UR5, 0x3fff, URZ, 0xc0, !UPT ;  /* 0x00003fff05297892 */ /* 0x000fe4000f8ec03f */
[----:B-1--45:R-:W-:Y:S10]  /*1030*/  @P0 BRA `(.L_x_13) ;  /* 0x0000000000400947 */ /* 0x032ff40003800000 */
[----:B------:R-:W-:Y:S01]  /*1040*/  MOV R0, 0x0 ;  /* 0x0000000000007802 */ /* 0x000fe20000000f00 */
[----:B------:R-:W-:Y:S01]  /*1050*/  ULDC.64 UR4, c[0x4][0x68] ;  /* 0x01001a0000047ab9 */ /* 0x000fe20000000a00 */
[----:B------:R-:W-:Y:S01]  /*1060*/  ULDC.64 UR6, c[0x4][0x8] ;  /* 0x0100020000067ab9 */ /* 0x000fe20000000a00 */
[----:B01----:R-:W-:Y:S01]  /*1070*/  IMAD.U32 R4, RZ, RZ, UR4 ;  /* 0x00000004ff047e24 */ /* 0x003fe2000f8e00ff */
[----:B------:R0:W1:Y:S01]  /*1080*/  LDC.64 R14, c[0x4][R0] ;  /* 0x01000000000e7b82 */ /* 0x0000620000000a00 */
[----:B------:R-:W-:Y:S01]  /*1090*/  IMAD.U32 R5, RZ, RZ, UR5 ;  /* 0x00000005ff057e24 */ /* 0x000fe2000f8e00ff */
[----:B------:R-:W-:Y:S01]  /*10a0*/  ULDC.64 UR4, c[0x4][0x70] ;  /* 0x01001c0000047ab9 */ /* 0x000fe20000000a00 */
[----:B------:R-:W-:Y:S01]  /*10b0*/  IMAD.U32 R10, RZ, RZ, UR6 ;  /* 0x00000006ff0a7e24 */ /* 0x000fe2000f8e00ff */
[----:B------:R-:W-:Y:S01]  /*10c0*/  MOV R12, 0x1 ;  /* 0x00000001000c7802 */ /* 0x000fe20000000f00 */
[----:B------:R-:W-:Y:S02]  /*10d0*/  IMAD.U32 R6, RZ, RZ, UR4 ;  /* 0x00000004ff067e24 */ /* 0x000fe4000f8e00ff */
[----:B------:R-:W-:-:S02]  /*10e0*/  IMAD.U32 R7, RZ, RZ, UR5 ;  /* 0x00000005ff077e24 */ /* 0x000fc4000f8e00ff */
[----:B------:R-:W-:Y:S02]  /*10f0*/  IMAD.U32 R11, RZ, RZ, UR7 ;  /* 0x00000007ff0b7e24 */ /* 0x000fe4000f8e00ff */
[----:B------:R-:W-:Y:S02]  /*1100*/  IMAD.MOV.U32 R8, RZ, RZ, 0x1e1 ;  /* 0x000001e1ff087424 */ /* 0x000fe400078e00ff */
[----:B0-----:R-:W-:-:S07]  /*1110*/  IMAD.MOV.U32 R13, RZ, RZ, RZ ;  /* 0x000000ffff0d7224 */ /* 0x001fce00078e00ff */
[----:B------:R-:W-:-:S07]  /*1120*/  LEPC R20, `(.L_x_13) ;  /* 0x000000001014794e */ /* 0x000fce0000000000 */
[----:B-1---5:R-:W-:Y:S05]  /*1130*/  CALL.ABS.NOINC R14 ;  /* 0x000000000e007343 */ /* 0x022fea0003c00000 */
.L_x_13:
[----:B------:R-:W-:-:S13]  /*1140*/  ISETP.NE.AND P0, PT, R164, 0x3, PT ;  /* 0x00000003a400780c */ /* 0x000fda0003f05270 */
[----:B------:R-:W-:Y:S05]  /*1150*/  @!P0 BRA `(.L_x_14) ;  /* 0x0000000000048947 */ /* 0x000fea0003800000 */
[----:B------:R-:W-:Y:S01]  /*1160*/  BPT.TRAP 0x1 ;  /* 0x000000040000795c */ /* 0x000fe20000300000 */
.L_x_14:
[----:B------:R-:W-:Y:S02]  /*1170*/  IMAD.U32 R3, RZ, RZ, UR39 ;  /* 0x00000027ff037e24 */ /* 0x000fe4000f8e00ff */
[----:B------:R-:W-:-:S03]  /*1180*/  IMAD.U32 R0, RZ, RZ, UR38 ;  /* 0x00000026ff007e24 */ /* 0x000fc6000f8e00ff */
[----:B------:R-:W-:Y:S02]  /*1190*/  LEA R3, R3, UR42, 0x3 ;  /* 0x0000002a03037c11 */ /* 0x000fe4000f8e18ff */
[----:B------:R-:W-:-:S04]  /*11a0*/  SHF.L.U32 R0, R0, 0x1f, RZ ;  /* 0x0000001f00007819 */ /* 0x000fc800000006ff */
[----:B------:R2:W3:Y:S01]  /*11b0*/  SYNCS.PHASECHK.TRANS64.TRYWAIT P1, [R3+URZ], R0 ;  /* 0x00000000030075a7 */ /* 0x0004e2000802017f */
[----:B------:R-:W-:Y:S05]  /*11c0*/  @!P0 BRA `(.L_x_15) ;  /* 0x0000000000048947 */ /* 0x000fea0003800000 */
[----:B------:R-:W-:Y:S01]  /*11d0*/  BPT.TRAP 0x1 ;  /* 0x000000040000795c */ /* 0x000fe20000300000 */
.L_x_15:
[----:B---3--:R-:W-:Y:S05]  /*11e0*/  @P1 BRA `(.L_x_16) ;  /* 0x0000000000081947 */ /* 0x008fea0003800000 */
[----:B------:R-:W3:Y:S02]  /*11f0*/  SYNCS.PHASECHK.TRANS64.TRYWAIT P1, [R3+URZ], R0 ;  /* 0x00000000030075a7 */ /* 0x000ee4000802017f */
[----:B---3--:R-:W-:Y:S05]  /*1200*/  @!P1 BRA `(.L_x_17) ;  /* 0x000000b000009947 */ /* 0x008fea0003800000 */
.L_x_16:
[----:B------:R-:W-:-:S04]  /*1210*/  UISETP.LT.AND UP0, UPT, UR40, 0x1, UPT ;  /* 0x000000012800788c */ /* 0x000fc8000bf01270 */
[----:B------:R-:W-:-:S04]  /*1220*/  USEL UR4, UR40, 0x1, UP0 ;  /* 0x0000000128047887 */ /* 0x000fc80008000000 */
[----:B------:R-:W-:-:S06]  /*1230*/  UIADD3 UR4, UR40, -UR4, URZ ;  /* 0x8000000428047290 */ /* 0x000fcc000fffe03f */
[----:B--23--:R-:W-:Y:S01]  /*1240*/  IMAD.U32 R0, RZ, RZ, UR4 ;  /* 0x00000004ff007e24 */ /* 0x00cfe2000f8e00ff */
[----:B------:R-:W-:Y:S05]  /*1250*/  WARPSYNC.ALL ;  /* 0x0000000000007948 */ /* 0x000fea0003800000 */
[----:B------:R-:W-:Y:S01]  /*1260*/  ISETP.GE.AND P1, PT, R0, 0x1, PT ;  /* 0x000000010000780c */ /* 0x000fe20003f26270 */
[----:B------:R-:W-:Y:S01]  /*1270*/  UIADD3 UR4, UR42, 0x20100, URZ ;  /* 0x000201002a047890 */ /* 0x000fe2000fffe03f */
[----:B------:R-:W-:Y:S01]  /*1280*/  WARPGROUP.ARRIVE ;  /* 0x00000000000079c5 */ /* 0x000fe20000000000 */
[----:B------:R-:W-:Y:S01]  /*1290*/  UMOV UR9, 0x40000040 ;  /* 0x4000004000097882 */ /* 0x000fe20000000000 */
[----:B------:R-:W-:Y:S01]  /*12a0*/  UMOV UR11, 0x40000040 ;  /* 0x40000040000b7882 */ /* 0x000fe20000000000 */
[----:B------:R-:W-:-:S04]  /*12b0*/  USHF.R.U32.HI UR4, URZ, 0x4, UR4 ;  /* 0x000000043f047899 */ /* 0x000fc80008011604 */
[----:B------:R-:W-:Y:S02]  /*12c0*/  ULOP3.LUT UR5, UR4, 0x3fff, URZ, 0xc0, !UPT ;  /* 0x00003fff04057892 */ /* 0x000fe4000f8ec03f */
[----:B------:R-:W-:Y:S02]  /*12d0*/  ULOP3.LUT UR4, UR41, 0x10000, URZ, 0xfc, !UPT ;  /* 0x0001000029047892 */ /* 0x000fe4000f8efc3f */
[----:B------:R-:W-:Y:S02]  /*12e0*/  ULOP3.LUT UR5, UR5, 0x10000, URZ, 0xfc, !UPT ;  /* 0x0001000005057892 */ /* 0x000fe4000f8efc3f */
[----:B------:R-:W-:Y:S02]  /*12f0*/  ULEA UR6, UR39, UR4, 0xb ;  /* 0x0000000427067291 */ /* 0x000fe4000f8e583f */
[----:B------:R-:W-:-:S05]  /*1300*/  ULEA UR7, UR39, UR5, 0xa ;  /* 0x0000000527077291 */ /* 0x000fca000f8e503f */
[----:B------:R-:W-:Y:S02]  /*1310*/  UMOV UR8, UR6 ;  /* 0x0000000600087c82 */ /* 0x000fe40008000000 */
[----:B------:R-:W-:Y:S02]  /*1320*/  UMOV UR10, UR7 ;  /* 0x00000007000a7c82 */ /* 0x000fe40008000000 */
[----:B------:R-:W-:Y:S01]  /*1330*/  HGMMA.64x128x16.F32 R88, gdesc[UR8], RZ, !UPT, gsb0 ;  /* 0x01e00000085879f0 */ /* 0x000fe2000c0008ff */
[----:B------:R-:W-:Y:S01]  /*1340*/  UIADD3 UR8, UR6, 0x400, URZ ;  /* 0x0000040006087890 */ /* 0x000fe2000fffe03f */
[----:B------:R-:W-:Y:S01]  /*1350*/  UMOV UR9, 0x40000040 ;  /* 0x4000004000097882 */ /* 0x000fe20000000000 */
[----:B------:R-:W-:Y:S02]  /*1360*/  WARPGROUP.DEPBAR.LE gsb0, 0x0 ;  /* 0x00008000000079c5 */ /* 0x000fe40000010000 */
[----:B------:R-:W-:-:S07]  /*1370*/  WARPGROUP.ARRIVE ;  /* 0x00000000000079c5 */ /* 0x000fce0000000000 */
[----:B------:R-:W-:Y:S01]  /*1380*/  HGMMA.64x128x16.F32 R24, gdesc[UR8], RZ, !UPT, gsb0 ;  /* 0x01e00000081879f0 */ /* 0x000fe2000c0008ff */
[----:B------:R-:W-:Y:S02]  /*1390*/  UIADD3 UR8, UR6, 0x2, URZ ;  /* 0x0000000206087890 */ /* 0x000fe4000fffe03f */
[----:B------:R-:W-:Y:S01]  /*13a0*/  UIADD3 UR10, UR7, 0x2, URZ ;  /* 0x00000002070a7890 */ /* 0x000fe2000fffe03f */
[----:B------:R-:W-:Y:S01]  /*13b0*/  UMOV UR9, 0x40000040 ;  /* 0x4000004000097882 */ /* 0x000fe20000000000 */
[----:B------:R-:W-:Y:S01]  /*13c0*/  UMOV UR11, 0x40000040 ;  /* 0x40000040000b7882 */ /* 0x000fe20000000000 */
[----:B------:R-:W-:Y:S02]  /*13d0*/  WARPGROUP.DEPBAR.LE gsb0, 0x0 ;  /* 0x00008000000079c5 */ /* 0x000fe40000010000 */
[----:B------:R-:W-:-:S06]  /*13e0*/  WARPGROUP.ARRIVE ;  /* 0x00000000000079c5 */ /* 0x000fcc0000000000 */
[----:B------:R-:W-:Y:S01]  /*13f0*/  HGMMA.64x128x16.F32 R88, gdesc[UR8], R88, gsb0 ;  /* 0x01e00000085879f0 */ /* 0x000fe20008000858 */
[----:B------:R-:W-:Y:S01]  /*1400*/  UIADD3 UR8, UR6, 0x402, URZ ;  /* 0x0000040206087890 */ /* 0x000fe2000fffe03f */
[----:B------:R-:W-:Y:S01]  /*1410*/  UMOV UR9, 0x40000040 ;  /* 0x4000004000097882 */ /* 0x000fe20000000000 */
[----:B------:R-:W-:Y:S02]  /*1420*/  WARPGROUP.DEPBAR.LE gsb0, 0x0 ;  /* 0x00008000000079c5 */ /* 0x000fe40000010000 */
[----:B------:R-:W-:-:S07]  /*1430*/  WARPGROUP.ARRIVE ;  /* 0x00000000000079c5 */ /* 0x000fce0000000000 */
[----:B------:R-:W-:Y:S01]  /*1440*/  HGMMA.64x128x16.F32 R24, gdesc[UR8], R24, gsb0 ;  /* 0x01e00000081879f0 */ /* 0x000fe20008000818 */
        /* <DEDUP_REMOVED lines=23> */
[----:B------:R-:W-:Y:S03]  /*15c0*/  HGMMA.64x128x16.F32 R24, gdesc[UR8], R24, gsb0 ;  /* 0x01e00000081879f0 */ /* 0x000fe60008000818 */
[----:B------:R-:W-:Y:S02]  /*15d0*/  WARPGROUP.DEPBAR.LE gsb0, 0x0 ;  /* 0x00008000000079c5 */ /* 0x000fe40000010000 */
[----:B------:R-:W-:Y:S05]  /*15e0*/  @!P1 BRA `(.L_x_18) ;  /* 0x0000000400689947 */ /* 0x000fea0003800000 */
[----:B------:R-:W-:-:S04]  /*15f0*/  UIADD3 UR6, UR39, 0x1, URZ ;  /* 0x0000000127067890 */ /* 0x000fc8000fffe03f */
[----:B------:R-:W-:-:S04]  /*1600*/  UISETP.NE.AND UP0, UPT, UR6, 0x4, UPT ;  /* 0x000000040600788c */ /* 0x000fc8000bf05270 */
[----:B------:R-:W-:Y:S02]  /*1610*/  USEL UR7, URZ, 0x1, UP0 ;  /* 0x000000013f077887 */ /* 0x000fe40008000000 */
[----:B------:R-:W-:Y:S02]  /*1620*/  USEL UR6, UR6, URZ, UP0 ;  /* 0x0000003f06067287 */ /* 0x000fe40008000000 */
[----:B------:R-:W-:-:S06]  /*1630*/  ULOP3.LUT UR7, UR38, UR7, URZ, 0x3c, !UPT ;  /* 0x0000000726077292 */ /* 0x000fcc000f8e3c3f */
[----:B01----:R-:W-:Y:S01]  /*1640*/  IMAD.U32 R5, RZ, RZ, UR7 ;  /* 0x00000007ff057e24 */ /* 0x003fe2000f8e00ff */
[----:B------:R-:W-:-:S06]  /*1650*/  UMOV UR7, UR39 ;  /* 0x0000002700077c82 */ /* 0x000fcc0008000000 */
.L_x_25:
[----:B01----:R-:W-:Y:S05]  /*1660*/  @!P0 BRA `(.L_x_19) ;  /* 0x0000000000048947 */ /* 0x003fea0003800000 */
[----:B------:R-:W-:Y:S01]  /*1670*/  BPT.TRAP 0x1 ;  /* 0x000000040000795c */ /* 0x000fe20000300000 */
.L_x_19:
[----:B------:R-:W0:Y:S01]  /*1680*/  S2UR UR9, SR_CgaCtaId ;  /* 0x00000000000979c3 */ /* 0x000e220000008800 */
[----:B------:R-:W-:Y:S01]  /*1690*/  UMOV UR8, 0x400 ;  /* 0x0000040000087882 */ /* 0x000fe20000000000 */
[----:B------:R-:W-:Y:S01]  /*16a0*/  SHF.L.U32 R3, R5, 0x1f, RZ ;  /* 0x0000001f05037819 */ /* 0x000fe200000006ff */
[----:B0-----:R-:W-:-:S04]  /*16b0*/  ULEA UR14, UR9, UR8, 0x18 ;  /* 0x00000008090e7291 */ /* 0x001fc8000f8ec03f */
[----:B------:R-:W-:-:S09]  /*16c0*/  ULEA UR8, UR6, UR14, 0x3 ;  /* 0x0000000e06087291 */ /* 0x000fd2000f8e183f */
[----:B------:R0:W1:Y:S01]  /*16d0*/  SYNCS.PHASECHK.TRANS64.TRYWAIT P1, [UR8], R3 ;  /* 0x00000003ff0075a7 */ /* 0x0000620008020148 */
[----:B------:R-:W-:Y:S05]  /*16e0*/  @!P0 BRA `(.L_x_20) ;  /* 0x0000000000048947 */ /* 0x000fea0003800000 */
[----:B------:R-:W-:Y:S01]  /*16f0*/  BPT.TRAP 0x1 ;  /* 0x000000040000795c */ /* 0x000fe20000300000 */
.L_x_20:
[----:B-1----:R-:W-:Y:S05]  /*1700*/  @P1 BRA `(.L_x_21) ;  /* 0x0000000000081947 */ /* 0x002fea0003800000 */
[----:B------:R-:W1:Y:S02]  /*1710*/  SYNCS.PHASECHK.TRANS64.TRYWAIT P1, [UR8], R3 ;  /* 0x00000003ff0075a7 */ /* 0x000e640008020148 */
[----:B-1----:R-:W-:Y:S05]  /*1720*/  @!P1 BRA `(.L_x_22) ;  /* 0x000000a800cc9947 */ /* 0x002fea0003800000 */
.L_x_21:
[----:B------:R-:W-:Y:S01]  /*1730*/  ULEA UR12, UR6, UR4, 0xb ;  /* 0x00000004060c7291 */ /* 0x000fe2000f8e583f */
[----:B------:R-:W-:Y:S01]  /*1740*/  WARPGROUP.ARRIVE ;  /* 0x00000000000079c5 */ /* 0x000fe20000000000 */
[----:B------:R-:W-:Y:S01]  /*1750*/  ULEA UR13, UR6, UR5, 0xa ;  /* 0x00000005060d7291 */ /* 0x000fe2000f8e503f */
[----:B------:R-:W-:Y:S01]  /*1760*/  UMOV UR9, 0x40000040 ;  /* 0x4000004000097882 */ /* 0x000fe20000000000 */
[----:B------:R-:W-:-:S03]  /*1770*/  UMOV UR11, 0x40000040 ;  /* 0x40000040000b7882 */ /* 0x000fc60000000000 */
[----:B------:R-:W-:Y:S02]  /*1780*/  UMOV UR8, UR12 ;  /* 0x0000000c00087c82 */ /* 0x000fe40008000000 */
[----:B------:R-:W-:Y:S02]  /*1790*/  UMOV UR10, UR13 ;  /* 0x0000000d000a7c82 */ /* 0x000fe40008000000 */
        /* <DEDUP_REMOVED lines=44> */
[----:B------:R-:W-:Y:S01]  /*1a60*/  BPT.TRAP 0x1 ;  /* 0x000000040000795c */ /* 0x000fe20000300000 */
.L_x_23:
[----:B------:R-:W-:Y:S01]  /*1a70*/  ULEA UR8, UR7, UR14, 0x3 ;  /* 0x0000000e07087291 */ /* 0x000fe2000f8e183f */
[----:B------:R-:W-:-:S03]  /*1a80*/  ISETP.GT.U32.AND P1, PT, R19, 0x1, PT ;  /* 0x000000011300780c */ /* 0x000fc60003f24070 */
[----:B------:R-:W-:-:S04]  /*1a90*/  UIADD3 UR8, UR8, 0x20, URZ ;  /* 0x0000002008087890 */ /* 0x000fc8000fffe03f */
[----:B------:R-:W-:-:S09]  /*1aa0*/  UPRMT UR8, URZ, 0x654, UR8 ;  /* 0x000006543f087896 */ /* 0x000fd20008000008 */
[----:B------:R-:W-:Y:S01]  /*1ab0*/  SYNCS.ARRIVE.TRANS64.RED.A1T0 RZ, [UR8], RZ ;  /* 0x000000ffffff79a7 */ /* 0x000fe20008100408 */
[----:B------:R-:W-:Y:S05]  /*1ac0*/  @P1 BRA `(.L_x_24) ;  /* 0x0000000000041947 */ /* 0x000fea0003800000 */
[----:B------:R-:W-:Y:S01]  /*1ad0*/  BPT.TRAP 0x1 ;  /* 0x000000040000795c */ /* 0x000fe20000300000 */
.L_x_24:
[----:B------:R-:W-:Y:S01]  /*1ae0*/  UIADD3 UR6, UR6, 0x1, URZ ;  /* 0x0000000106067890 */ /* 0x000fe2000fffe03f */
[C---:B------:R-:W-:Y:S01]  /*1af0*/  ISETP.GT.AND P1, PT, R0.reuse, 0x1, PT ;  /* 0x000000010000780c */ /* 0x040fe20003f24270 */
[----:B------:R-:W-:Y:S01]  /*1b00*/  UIADD3 UR7, UR7, 0x1, URZ ;  /* 0x0000000107077890 */ /* 0x000fe2000fffe03f */
[----:B------:R-:W-:Y:S01]  /*1b10*/  VIADD R0, R0, 0xffffffff ;  /* 0xffffffff00007836 */ /* 0x000fe20000000000 */
[----:B------:R-:W-:Y:S02]  /*1b20*/  UISETP.NE.AND UP0, UPT, UR6, 0x4, UPT ;  /* 0x000000040600788c */ /* 0x000fe4000bf05270 */
[----:B------:R-:W-:Y:S02]  /*1b30*/  UISETP.NE.AND UP1, UPT, UR7, 0x4, UPT ;  /* 0x000000040700788c */ /* 0x000fe4000bf25270 */
[----:B------:R-:W-:Y:S02]  /*1b40*/  USEL UR8, URZ, 0x1, UP0 ;  /* 0x000000013f087887 */ /* 0x000fe40008000000 */
[----:B------:R-:W-:-:S02]  /*1b50*/  USEL UR6, UR6, URZ, UP0 ;  /* 0x0000003f06067287 */ /* 0x000fc40008000000 */
[----:B------:R-:W-:Y:S02]  /*1b60*/  USEL UR7, UR7, URZ, UP1 ;  /* 0x0000003f07077287 */ /* 0x000fe40008800000 */
[----:B------:R-:W-:Y:S01]  /*1b70*/  LOP3.LUT R5, R5, UR8, RZ, 0x3c, !PT ;  /* 0x0000000805057c12 */ /* 0x000fe2000f8e3cff */
[----:B------:R-:W-:Y:S09]  /*1b80*/  @P1 BRA `(.L_x_25) ;  /* 0xfffffff800b41947 */ /* 0x000ff2000383ffff */
.L_x_18:
[----:B------:R-:W2:Y:S02]  /*1b90*/  LDC R0, c[0x0][0x28c] ;  /* 0x0000a300ff007b82 */ /* 0x000ea40000000800 */
[----:B--2---:R-:W-:-:S13]  /*1ba0*/  ISETP.GE.AND P1, PT, R0, 0x1, PT ;  /* 0x000000010000780c */ /* 0x004fda0003f26270 */
[----:B------:R-:W-:Y:S05]  /*1bb0*/  @!P1 BRA `(.L_x_26) ;  /* 0x0000000000409947 */ /* 0x000fea0003800000 */
[----:B------:R-:W-:Y:S05]  /*1bc0*/  @!P0 BRA `(.L_x_27) ;  /* 0x0000000000048947 */ /* 0x000fea0003800000 */
[----:B------:R-:W-:Y:S01]  /*1bd0*/  BPT.TRAP 0x1 ;  /* 0x000000040000795c */ /* 0x000fe20000300000 */
.L_x_27:
[----:B------:R-:W2:Y:S01]  /*1be0*/  S2UR UR6, SR_CgaCtaId ;  /* 0x00000000000679c3 */ /* 0x000ea20000008800 */
[----:B------:R-:W-:Y:S01]  /*1bf0*/  UISETP.LT.AND UP0, UPT, UR40, 0x1, UPT ;  /* 0x000000012800788c */ /* 0x000fe2000bf01270 */
[----:B------:R-:W-:Y:S01]  /*1c00*/  ISETP.GT.U32.AND P0, PT, R19, 0x1, PT ;  /* 0x000000011300780c */ /* 0x000fe20003f04070 */
[----:B------:R-:W-:Y:S02]  /*1c10*/  UMOV UR5, 0x400 ;  /* 0x0000040000057882 */ /* 0x000fe40000000000 */
[----:B------:R-:W-:-:S04]  /*1c20*/  USEL UR4, UR40, 0x1, UP0 ;  /* 0x0000000128047887 */ /* 0x000fc80008000000 */
[----:B------:R-:W-:-:S04]  /*1c30*/  UIADD3 UR4, UR39, UR40, -UR4 ;  /* 0x0000002827047290 */ /* 0x000fc8000fffe804 */
[----:B------:R-:W-:-:S04]  /*1c40*/  USHF.L.U32 UR4, UR4, 0x3, URZ ;  /* 0x0000000304047899 */ /* 0x000fc8000800063f */
[----:B------:R-:W-:Y:S02]  /*1c50*/  ULOP3.LUT UR4, UR4, 0x18, URZ, 0xc0, !UPT ;  /* 0x0000001804047892 */ /* 0x000fe4000f8ec03f */
[----:B--2---:R-:W-:-:S04]  /*1c60*/  ULEA UR5, UR6, UR5, 0x18 ;  /* 0x0000000506057291 */ /* 0x004fc8000f8ec03f */
[----:B------:R-:W-:-:S04]  /*1c70*/  UIADD3 UR4, UR5, 0x20, UR4 ;  /* 0x0000002005047890 */ /* 0x000fc8000fffe004 */
[----:B------:R-:W-:-:S09]  /*1c80*/  UPRMT UR4, URZ, 0x654, UR4 ;  /* 0x000006543f047896 */ /* 0x000fd20008000004 */
[----:B------:R-:W-:Y:S01]  /*1c90*/  SYNCS.ARRIVE.TRANS64.RED.A1T0 RZ, [UR4], RZ ;  /* 0x000000ffffff79a7 */ /* 0x000fe20008100404 */
[----:B------:R-:W-:Y:S05]  /*1ca0*/  @P0 BRA `(.L_x_26) ;  /* 0x0000000000040947 */ /* 0x000fea0003800000 */
[----:B------:R-:W-:Y:S01]  /*1cb0*/  BPT.TRAP 0x1 ;  /* 0x000000040000795c */ /* 0x000fe20000300000 */
.L_x_26:
[----:B------:R-:W2:Y:S01]  /*1cc0*/  LDC R6, c[0x0][0x288] ;  /* 0x0000a200ff067b82 */ /* 0x000ea20000000800 */
[----:B01----:R-:W-:Y:S01]  /*1cd0*/  SHF.R.U32.HI R3, RZ, 0x2, R18 ;  /* 0x00000002ff037819 */ /* 0x003fe20000011612 */
[----:B------:R-:W-:Y:S01]  /*1ce0*/  UIADD3 UR39, UR40, UR39, URZ ;  /* 0x0000002728277290 */ /* 0x000fe2000fffe03f */
[----:B------:R-:W-:Y:S01]  /*1cf0*/  LOP3.LUT R4, R18, 0x60, RZ, 0xc0, !PT ;  /* 0x0000006012047812 */ /* 0x000fe200078ec0ff */
[----:B------:R-:W-:Y:S01]  /*1d00*/  IMAD.SHL.U32 R13, R153, 0x80, RZ ;  /* 0x00000080990d7824 */ /* 0x000fe200078e00ff */
[----:B------:R-:W-:Y:S01]  /*1d10*/  LOP3.LUT R0, R22, 0x1, RZ, 0xc0, !PT ;  /* 0x0000000116007812 */ /* 0x000fe200078ec0ff */
[----:B------:R-:W-:Y:S01]  /*1d20*/  USHF.R.U32.HI UR4, URZ, 0x2, UR39 ;  /* 0x000000023f047899 */ /* 0x000fe20008011627 */
[----:B------:R-:W-:Y:S01]  /*1d30*/  LOP3.LUT R3, R3, 0x7, RZ, 0xc0, !PT ;  /* 0x0000000703037812 */ /* 0x000fe200078ec0ff */
[----:B------:R-:W-:Y:S01]  /*1d40*/  IMAD.SHL.U32 R15, R152, 0x100, RZ ;  /* 0x00000100980f7824 */ /* 0x000fe200078e00ff */
[----:B------:R-:W-:Y:S01]  /*1d50*/  SHF.R.U32.HI R10, RZ, 0x1, R4 ;  /* 0x00000001ff0a7819 */ /* 0x000fe20000011604 */
[----:B------:R-:W-:Y:S01]  /*1d60*/  ULOP3.LUT UR4, UR4, 0x1, URZ, 0xc0, !UPT ;  /* 0x0000000104047892 */ /* 0x000fe2000f8ec03f */
[----:B------:R-:W-:Y:S01]  /*1d70*/  SHF.L.U32 R4, R0, 0x6, RZ ;  /* 0x0000000600047819 */ /* 0x000fe200000006ff */
[----:B------:R-:W-:Y:S01]  /*1d80*/  ULDC UR8, c[0x0][0x284] ;  /* 0x0000a10000087ab9 */ /* 0x000fe20000000800 */
[--C-:B------:R-:W-:Y:S01]  /*1d90*/  IADD3 R5, RZ, -R10, -R3.reuse ;  /* 0x8000000aff057210 */ /* 0x100fe20007ffe803 */
[----:B------:R-:W-:Y:S01]  /*1da0*/  UISETP.GT.U32.AND UP1, UPT, UR39, 0x3, UPT ;  /* 0x000000032700788c */ /* 0x000fe2000bf24070 */
[----:B------:R-:W-:Y:S01]  /*1db0*/  LOP3.LUT R3, R4, 0x40, R3, 0xe2, !PT ;  /* 0x0000004004037812 */ /* 0x000fe200078ee203 */
[----:B------:R-:W-:Y:S01]  /*1dc0*/  UISETP.NE.U32.AND UP0, UPT, UR4, 0x1, UPT ;  /* 0x000000010400788c */ /* 0x000fe2000bf05070 */
[----:B------:R-:W-:Y:S01]  /*1dd0*/  LOP3.LUT R4, R18, 0x3, RZ, 0xc0, !PT ;  /* 0x0000000312047812 */ /* 0x000fe200078ec0ff */
[----:B------:R-:W-:Y:S01]  /*1de0*/  ULDC.64 UR6, c[0x0][0x5d0] ;  /* 0x0001740000067ab9 */ /* 0x000fe20000000a00 */
[----:B------:R-:W-:Y:S01]  /*1df0*/  SHF.R.S32.HI R21, RZ, 0x1f, R23 ;  /* 0x0000001fff157819 */ /* 0x000fe20000011417 */
[----:B------:R-:W-:Y:S01]  /*1e00*/  UISETP.LT.U32.AND UP1, UPT, UR40, 0x4, UP1 ;  /* 0x000000042800788c */ /* 0x000fe20008f21070 */
[----:B------:R-:W-:Y:S01]  /*1e10*/  IMAD.WIDE R8, R152, 0x100, RZ ;  /* 0x0000010098087825 */ /* 0x000fe200078e02ff */
[----:B------:R-:W-:Y:S01]  /*1e20*/  UISETP.GT.U32.AND UP0, UPT, UR40, 0x3, !UP0 ;  /* 0x000000032800788c */ /* 0x000fe2000c704070 */
[----:B--2---:R-:W-:-:S02]  /*1e30*/  ISETP.GE.AND P0, PT, R13, R6, PT ;  /* 0x000000060d00720c */ /* 0x004fc40003f06270 */
[----:B------:R-:W-:Y:S01]  /*1e40*/  IMAD R12, R4, -0x2, R6 ;  /* 0xfffffffe040c7824 */ /* 0x000fe200078e0206 */
[----:B------:R-:W-:Y:S01]  /*1e50*/  USEL UR5, URZ, 0x1, !UP1 ;  /* 0x000000013f057887 */ /* 0x000fe2000c800000 */
[----:B------:R-:W-:Y:S01]  /*1e60*/  IMAD.SHL.U32 R6, R18, 0x2, RZ ;  /* 0x0000000212067824 */ /* 0x000fe200078e00ff */
[----:B------:R-:W-:Y:S01]  /*1e70*/  ISETP.GE.OR P0, PT, R15, UR8, P0 ;  /* 0x000000080f007c0c */ /* 0x000fe20008706670 */
[----:B------:R-:W-:Y:S01]  /*1e80*/  IMAD R4, R21, UR6, RZ ;  /* 0x0000000615047c24 */ /* 0x000fe2000f8e02ff */
[----:B------:R-:W-:Y:S01]  /*1e90*/  USEL UR4, URZ, 0x1, !UP0 ;  /* 0x000000013f047887 */ /* 0x000fe2000c000000 */
[----:B------:R-:W-:Y:S01]  /*1ea0*/  IMAD R0, R0, -0x40, R5 ;  /* 0xffffffc000007824 */ /* 0x000fe200078e0205 */
[----:B------:R-:W-:Y:S01]  /*1eb0*/  LOP3.LUT R6, R13, 0x6, R6, 0xf8, !PT ;  /* 0x000000060d067812 */ /* 0x000fe200078ef806 */
[----:B------:R-:W-:Y:S01]  /*1ec0*/  IMAD R11, R23, UR7, R4 ;  /* 0x00000007170b7c24 */ /* 0x000fe2000f8e0204 */
[----:B------:R-:W-:Y:S01]  /*1ed0*/  LOP3.LUT R153, R8, R3, R10, 0xfe, !PT ;  /* 0x0000000308997212 */ /* 0x000fe200078efe0a */
[----:B------:R-:W-:Y:S01]  /*1ee0*/  ULOP3.LUT UR39, UR39, 0x3, URZ, 0xc0, !UPT ;  /* 0x0000000327277892 */ /* 0x000fe2000f8ec03f */
[----:B------:R-:W-:Y:S01]  /*1ef0*/  SHF.R.S32.HI R7, RZ, 0x1f, R6 ;  /* 0x0000001fff077819 */ /* 0x000fe20000011406 */
[----:B------:R-:W-:Y:S01]  /*1f00*/  ULOP3.LUT UR38, UR4, UR38, UR5, 0x96, !UPT ;  /* 0x0000002604267292 */ /* 0x000fe2000f8e9605 */
[----:B------:R-:W-:Y:S01]  /*1f10*/  IADD3 R3, -R15, UR8, R0 ;  /* 0x000000080f037c10 */ /* 0x000fe2000fffe100 */
[----:B------:R-:W-:-:S02]  /*1f20*/  IMAD.IADD R0, R12, 0x1, -R13 ;  /* 0x000000010c007824 */ /* 0x000fc400078e0a0d */
[----:B------:R-:W-:-:S04]  /*1f30*/  IMAD.WIDE.U32 R4, R23, UR6, R6 ;  /* 0x0000000617047c25 */ /* 0x000fc8000f8e0006 */
[----:B------:R-:W-:Y:S01]  /*1f40*/  IMAD.IADD R11, R5, 0x1, R11 ;  /* 0x00000001050b7824 */ /* 0x000fe200078e020b */
[----:B------:R-:W-:Y:S01]  /*1f50*/  MOV R10, R4 ;  /* 0x00000004000a7202 */ /* 0x000fe20000000f00 */
[----:B------:R-:W-:Y:S01]  /*1f60*/  IMAD.MOV.U32 R152, RZ, RZ, -0x1 ;  /* 0xffffffffff987424 */ /* 0x000fe200078e00ff */
[----:B------:R-:W-:Y:S06]  /*1f70*/  @P0 BRA `(.L_x_28) ;  /* 0x00000084006c0947 */ /* 0x000fec0003800000 */
[----:B------:R-:W0:Y:S01]  /*1f80*/  LDC.64 R4, c[0x0][0x5c8] ;  /* 0x00017200ff047b82 */ /* 0x000e220000000a00 */
[----:B-----5:R-:W-:Y:S01]  /*1f90*/  FSETP.NEU.AND P0, PT, R155, RZ, PT ;  /* 0x000000ff9b00720b */ /* 0x020fe20003f0d000 */
[----:B------:R-:W-:Y:S01]  /*1fa0*/  BSSY B0, `(.L_x_28) ;  /* 0x0000858000007945 */ /* 0x000fe20003800000 */
[----:B------:R-:W-:-:S04]  /*1fb0*/  ISETP.GT.AND P3, PT, R3, RZ, PT ;  /* 0x000000ff0300720c */ /* 0x000fc80003f64270 */
[----:B------:R-:W-:Y:S01]  /*1fc0*/  ISETP.GT.AND P1, PT, R0, RZ, P3 ;  /* 0x000000ff0000720c */ /* 0x000fe20001f24270 */
[-C--:B0-----:R-:W-:Y:S02]  /*1fd0*/  IMAD R12, R9, R4.reuse, RZ ;  /* 0x00000004090c7224 */ /* 0x081fe400078e02ff */
[----:B------:R-:W-:-:S04]  /*1fe0*/  IMAD.WIDE.U32 R166, R153, R4, R10 ;  /* 0x0000000499a67225 */ /* 0x000fc800078e000a */
[----:B------:R-:W-:-:S04]  /*1ff0*/  IMAD R11, R153, R5, R12 ;  /* 0x00000005990b7224 */ /* 0x000fc800078e020c */
[----:B------:R-:W-:Y:S01]  /*2000*/  IMAD.IADD R169, R167, 0x1, R11 ;  /* 0x00000001a7a97824 */ /* 0x000fe200078e020b */
[----:B------:R-:W-:Y:S06]  /*2010*/  @!P0 BRA `(.L_x_29) ;  /* 0x00000060000c8947 */ /* 0x000fec0003800000 */
[----:B------:R-:W0:Y:S01]  /*2020*/  LDC.64 R12, c[0x0][0x5b8] ;  /* 0x00016e00ff0c7b82 */ /* 0x000e220000000a00 */
[----:B------:R-:W-:-:S07]  /*2030*/  ULDC.64 UR4, c[0x0][0x5c0] ;  /* 0x0001700000047ab9 */ /* 0x000fce0000000a00 */
[----:B------:R-:W1:Y:S08]  /*2040*/  LDC.64 R14, c[0x0][0x5b0] ;  /* 0x00016c00ff0e7b82 */ /* 0x000e700000000a00 */
[----:B------:R-:W2:Y:S01]  /*2050*/  LDC.64 R10, c[0x0][0x5a8] ;  /* 0x00016a00ff0a7b82 */ /* 0x000ea20000000a00 */
[----:B0-----:R-:W-:-:S04]  /*2060*/  IMAD R20, R21, R12, RZ ;  /* 0x0000000c15147224 */ /* 0x001fc800078e02ff */
[C---:B------:R-:W-:Y:S02]  /*2070*/  IMAD R13, R23.reuse, R13, R20 ;  /* 0x0000000d170d7224 */ /* 0x040fe400078e0214 */
[----:B------:R-:W-:-:S04]  /*2080*/  IMAD.WIDE.U32 R20, R23, R12, R6 ;  /* 0x0000000c17147225 */ /* 0x000fc800078e0006 */
[----:B-1----:R-:W-:Y:S02]  /*2090*/  IMAD R156, R9, R14, RZ ;  /* 0x0000000e099c7224 */ /* 0x002fe400078e02ff */
[----:B------:R-:W-:Y:S02]  /*20a0*/  IMAD.IADD R157, R21, 0x1, R13 ;  /* 0x00000001159d7824 */ /* 0x000fe400078e020d */
[----:B------:R-:W-:Y:S02]  /*20b0*/  IMAD R167, R153, R15, R156 ;  /* 0x0000000f99a77224 */ /* 0x000fe400078e029c */
[----:B------:R-:W-:-:S04]  /*20c0*/  IMAD.MOV.U32 R156, RZ, RZ, R20 ;  /* 0x000000ffff9c7224 */ /* 0x000fc800078e0014 */
[----:B------:R-:W-:-:S04]  /*20d0*/  IMAD.WIDE.U32 R158, R153, R14, R156 ;  /* 0x0000000e999e7225 */ /* 0x000fc800078e009c */
[----:B------:R-:W-:Y:S01]  /*20e0*/  IMAD.IADD R159, R159, 0x1, R167 ;  /* 0x000000019f9f7824 */ /* 0x000fe200078e02a7 */
[----:B--2---:R-:W-:-:S04]  /*20f0*/  LEA R160, P0, R158, R10, 0x1 ;  /* 0x0000000a9ea07211 */ /* 0x004fc800078008ff */
[----:B------:R-:W-:-:S05]  /*2100*/  LEA.HI.X R161, R158, R11, R159, 0x1, P0 ;  /* 0x0000000b9ea17211 */ /* 0x000fca00000f0c9f */
[----:B------:R-:W2:Y:S01]  /*2110*/  @P1 LDG.E.LTC128B.U16 R165, desc[UR36][R160.64] ;  /* 0x00000024a0a51981 */ /* 0x000ea2000c1e1520 */
[----:B------:R-:W-:Y:S01]  /*2120*/  IMAD.WIDE.U32 R162, R153, R14, R6 ;  /* 0x0000000e99a27225 */ /* 0x000fe200078e0006 */
[----:B------:R-:W-:Y:S01]  /*2130*/  ISETP.GT.AND P2, PT, R0, 0x1, P3 ;  /* 0x000000010000780c */ /* 0x000fe20001f44270 */
[----:B------:R-:W-:Y:S02]  /*2140*/  BSSY B1, `(.L_x_30) ;  /* 0x0000012000017945 */ /* 0x000fe40003800000 */
[----:B------:R-:W-:Y:S02]  /*2150*/  IMAD.IADD R163, R167, 0x1, R163 ;  /* 0x00000001a7a37824 */ /* 0x000fe400078e02a3 */
[----:B------:R-:W-:-:S04]  /*2160*/  IMAD.WIDE.U32 R162, R23, R12, R162 ;  /* 0x0000000c17a27225 */ /* 0x000fc800078e00a2 */
[----:B--2---:R-:W-:-:S05]  /*2170*/  HADD2.F32 R158, -RZ, R165.H0_H0 ;  /* 0x200000a5ff9e7230 */ /* 0x004fca0000004100 */
[----:B------:R-:W-:Y:S01]  /*2180*/  FMUL R159, R158, R155 ;  /* 0x0000009b9e9f7220 */ /* 0x000fe20000400000 */
[----:B------:R-:W-:-:S03]  /*2190*/  LEA R158, P0, R166, UR4, 0x1 ;  /* 0x00000004a69e7c11 */ /* 0x000fc6000f8008ff */
[----:B------:R-:W-:Y:S01]  /*21a0*/  FFMA R159, R88, R154, R159 ;  /* 0x0000009a589f7223 */ /* 0x000fe2000000009f */
[----:B------:R-:W-:-:S04]  /*21b0*/  IMAD.IADD R88, R13, 0x1, R163 ;  /* 0x000000010d587824 */ /* 0x000fc800078e02a3 */
[----:B------:R-:W-:Y:S02]  /*21c0*/  F2FP.F16.F32.PACK_AB R161, RZ, R159 ;  /* 0x0000009fffa1723e */ /* 0x000fe400000000ff */
[----:B------:R-:W-:Y:S02]  /*21d0*/  LEA.HI.X R159, R166, UR5, R169, 0x1, P0 ;  /* 0x00000005a69f7c11 */ /* 0x000fe400080f0ca9 */
[----:B------:R-:W-:Y:S02]  /*21e0*/  PRMT R163, R161, 0x7610, R163 ;  /* 0x00007610a1a37816 */ /* 0x000fe400000000a3 */
[----:B------:R-:W-:-:S03]  /*21f0*/  LEA R160, P0, R162, R10, 0x1 ;  /* 0x0000000aa2a07211 */ /* 0x000fc600078008ff */
[----:B------:R0:W-:Y:S01]  /*2200*/  @P1 STG.E.U16 desc[UR36][R158.64], R163 ;  /* 0x000000a39e001986 */ /* 0x0001e2000c101524 */
[----:B------:R-:W-:Y:S02]  /*2210*/  LEA.HI.X R161, R162, R11, R88, 0x1, P0 ;  /* 0x0000000ba2a17211 */ /* 0x000fe400000f0c58 */
[C---:B------:R-:W-:Y:S02]  /*2220*/  SHF.L.U32 R162, R14.reuse, 0x3, RZ ;  /* 0x000000030ea27819 */ /* 0x040fe400000006ff */
[----:B0-----:R-:W-:Y:S01]  /*2230*/  SHF.L.U64.HI R163, R14, 0x3, R15 ;  /* 0x000000030ea37819 */ /* 0x001fe2000001020f */
[----:B------:R-:W-:Y:S06]  /*2240*/  @!P2 BRA `(.L_x_31) ;  /* 0x000000000004a947 */ /* 0x000fec0003800000 */
[----:B------:R0:W5:Y:S02]  /*2250*/  LDG.E.LTC128B.U16 R165, desc[UR36][R160.64+0x2] ;  /* 0x00000224a0a57981 */ /* 0x000164000c1e1520 */
.L_x_31:
[----:B------:R-:W-:Y:S05]  /*2260*/  BSYNC B1 ;  /* 0x0000000000017941 */ /* 0x000fea0003800000 */
.L_x_30:
[----:B-----5:R-:W-:Y:S01]  /*2270*/  HADD2.F32 R88, -RZ, R165.H0_H0 ;  /* 0x200000a5ff587230 */ /* 0x020fe20000004100 */
[----:B------:R-:W-:Y:S01]  /*2280*/  ISETP.GT.AND P0, PT, R3, 0x8, PT ;  /* 0x000000080300780c */ /* 0x000fe20003f04270 */
[----:B------:R-:W-:Y:S01]  /*2290*/  IMAD.WIDE.U32 R170, R153, R14, R162 ;  /* 0x0000000e99aa7225 */ /* 0x000fe200078e00a2 */
[----:B------:R-:W-:-:S03]  /*22a0*/  PRMT R172, R165, 0x7610, R172 ;  /* 0x00007610a5ac7816 */ /* 0x000fc600000000ac */
[----:B------:R-:W-:Y:S01]  /*22b0*/  FMUL R88, R88, R155 ;  /* 0x0000009b58587220 */ /* 0x000fe20000400000 */
[----:B------:R-:W-:Y:S01]  /*22c0*/  IMAD.IADD R169, R167, 0x1, R171 ;  /* 0x00000001a7a97824 */ /* 0x000fe200078e02ab */
[----:B------:R-:W-:Y:S02]  /*22d0*/  IADD3 R166, P4, R20, R170, RZ ;  /* 0x000000aa14a67210 */ /* 0x000fe40007f9e0ff */
[----:B------:R-:W-:Y:S01]  /*22e0*/  FFMA R89, R89, R154, R88 ;  /* 0x0000009a59597223 */ /* 0x000fe20000000058 */
[----:B------:R-:W-:Y:S02]  /*22f0*/  ISETP.GT.AND P1, PT, R0, RZ, P0 ;  /* 0x000000ff0000720c */ /* 0x000fe40000724270 */
[----:B------:R-:W-:Y:S01]  /*2300*/  IMAD.X R167, R169, 0x1, R157, P4 ;  /* 0x00000001a9a77824 */ /* 0x000fe200020e069d */
[----:B------:R-:W-:Y:S02]  /*2310*/  LEA R88, P4, R166, R10, 0x1 ;  /* 0x0000000aa6587211 */ /* 0x000fe400078808ff */
[----:B------:R-:W-:-:S02]  /*2320*/  F2FP.F16.F32.PACK_AB R168, RZ, R89 ;  /* 0x00000059ffa8723e */ /* 0x000fc400000000ff */
[----:B------:R-:W-:Y:S02]  /*2330*/  LEA.HI.X R89, R166, R11, R167, 0x1, P4 ;  /* 0x0000000ba6597211 */ /* 0x000fe400020f0ca7 */
[----:B------:R-:W-:-:S05]  /*2340*/  PRMT R171, R168, 0x7610, R171 ;  /* 0x00007610a8ab7816 */ /* 0x000fca00000000ab */
[----:B------:R1:W-:Y:S04]  /*2350*/  @P2 STG.E.U16 desc[UR36][R158.64+0x2], R171 ;  /* 0x000002ab9e002986 */ /* 0x0003e8000c101524 */
[----:B------:R2:W3:Y:S01]  /*2360*/  @P1 LDG.E.LTC128B.U16 R172, desc[UR36][R88.64] ;  /* 0x0000002458ac1981 */ /* 0x0004e2000c1e1520 */
[----:B------:R-:W-:Y:S01]  /*2370*/  IMAD.SHL.U32 R165, R4, 0x10, RZ ;  /* 0x0000001004a57824 */ /* 0x000fe200078e00ff */
[----:B------:R-:W-:Y:S01]  /*2380*/  IADD3 R170, P2, R6, R170, RZ ;  /* 0x000000aa06aa7210 */ /* 0x000fe20007f5e0ff */
[----:B------:R-:W-:Y:S03]  /*2390*/  BSSY B1, `(.L_x_32) ;  /* 0x0000011000017945 */ /* 0x000fe60003800000 */
[----:B------:R-:W-:Y:S01]  /*23a0*/  IADD3 R168, P4, R165, R158, RZ ;  /* 0x0000009ea5a87210 */ /* 0x000fe20007f9e0ff */
[----:B-1----:R-:W-:Y:S01]  /*23b0*/  IMAD.X R171, R7, 0x1, R169, P2 ;  /* 0x0000000107ab7824 */ /* 0x002fe200010e06a9 */
[----:B------:R-:W-:Y:S01]  /*23c0*/  ISETP.GT.AND P2, PT, R0, 0x1, P0 ;  /* 0x000000010000780c */ /* 0x000fe20000744270 */
[----:B------:R-:W-:-:S03]  /*23d0*/  IMAD.WIDE.U32 R170, R23, R12, R170 ;  /* 0x0000000c17aa7225 */ /* 0x000fc600078e00aa */
[----:B--2---:R-:W-:Y:S01]  /*23e0*/  LEA R88, P5, R170, R10, 0x1 ;  /* 0x0000000aaa587211 */ /* 0x004fe200078a08ff */
[----:B---3--:R-:W-:-:S05]  /*23f0*/  HADD2.F32 R166, -RZ, R172.H0_H0 ;  /* 0x200000acffa67230 */ /* 0x008fca0000004100 */
[----:B------:R-:W-:Y:S01]  /*2400*/  FMUL R167, R166, R155 ;  /* 0x0000009ba6a77220 */ /* 0x000fe20000400000 */
[----:B------:R-:W-:-:S03]  /*2410*/  IMAD.IADD R166, R13, 0x1, R171 ;  /* 0x000000010da67824 */ /* 0x000fc600078e02ab */
[----:B------:R-:W-:Y:S01]  /*2420*/  FFMA R90, R90, R154, R167 ;  /* 0x0000009a5a5a7223 */ /* 0x000fe200000000a7 */
[----:B------:R-:W-:Y:S02]  /*2430*/  SHF.L.U64.HI R167, R4, 0x4, R5 ;  /* 0x0000000404a77819 */ /* 0x000fe40000010205 */
[----:B------:R-:W-:Y:S02]  /*2440*/  LEA.HI.X R89, R170, R11, R166, 0x1, P5 ;  /* 0x0000000baa597211 */ /* 0x000fe400028f0ca6 */
[----:B------:R-:W-:Y:S01]  /*2450*/  F2FP.F16.F32.PACK_AB R90, RZ, R90 ;  /* 0x0000005aff5a723e */ /* 0x000fe200000000ff */
[----:B------:R-:W-:-:S05]  /*2460*/  IMAD.X R169, R167, 0x1, R159, P4 ;  /* 0x00000001a7a97824 */ /* 0x000fca00020e069f */
[----:B------:R1:W-:Y:S01]  /*2470*/  @P1 STG.E.U16 desc[UR36][R168.64], R90 ;  /* 0x0000005aa8001986 */ /* 0x0003e2000c101524 */
[----:B------:R-:W-:Y:S05]  /*2480*/  @!P2 BRA `(.L_x_33) ;  /* 0x000000000004a947 */ /* 0x000fea0003800000 */
[----:B------:R2:W5:Y:S02]  /*2490*/  LDG.E.LTC128B.U16 R172, desc[UR36][R88.64+0x2] ;  /* 0x0000022458ac7981 */ /* 0x000564000c1e1520 */
.L_x_33:
[----:B------:R-:W-:Y:S05]  /*24a0*/  BSYNC B1 ;  /* 0x0000000000017941 */ /* 0x000fea0003800000 */
.L_x_32:
[----:B-1---5:R-:W-:Y:S01]  /*24b0*/  HADD2.F32 R90, -RZ, R172.H0_H0 ;  /* 0x200000acff5a7230 */ /* 0x022fe20000004100 */
[----:B------:R-:W-:Y:S01]  /*24c0*/  ISETP.GT.AND P1, PT, R0, 0x8, P3 ;  /* 0x000000080000780c */ /* 0x000fe20001f24270 */
[----:B------:R-:W-:Y:S03]  /*24d0*/  BSSY B1, `(.L_x_34) ;  /* 0x000000a000017945 */ /* 0x000fe60003800000 */
[----:B------:R-:W-:-:S04]  /*24e0*/  FMUL R90, R90, R155 ;  /* 0x0000009b5a5a7220 */ /* 0x000fc80000400000 */
[----:B------:R-:W-:Y:S01]  /*24f0*/  FFMA R90, R91, R154, R90 ;  /* 0x0000009a5b5a7223 */ /* 0x000fe2000000005a */
[----:B------:R-:W-:-:S04]  /*2500*/  @P2 IMAD.MOV.U32 R91, RZ, RZ, R169 ;  /* 0x000000ffff5b2224 */ /* 0x000fc800078e00a9 */
[----:B------:R-:W-:-:S04]  /*2510*/  F2FP.F16.F32.PACK_AB R90, RZ, R90 ;  /* 0x0000005aff5a723e */ /* 0x000fc800000000ff */
[----:B------:R-:W-:Y:S02]  /*2520*/  PRMT R166, R90, 0x7610, R166 ;  /* 0x000076105aa67816 */ /* 0x000fe400000000a6 */
[----:B------:R-:W-:-:S05]  /*2530*/  @P2 MOV R90, R168 ;  /* 0x000000a8005a2202 */ /* 0x000fca0000000f00 */
[----:B------:R1:W-:Y:S01]  /*2540*/  @P2 STG.E.U16 desc[UR36][R90.64+0x2], R166 ;  /* 0x000002a65a002986 */ /* 0x0003e2000c101524 */
[----:B------:R-:W-:Y:S05]  /*2550*/  @!P1 BRA `(.L_x_35) ;  /* 0x0000000000049947 */ /* 0x000fea0003800000 */
[----:B------:R3:W5:Y:S02]  /*2560*/  LDG.E.LTC128B.U16 R172, desc[UR36][R160.64+0x10] ;  /* 0x00001024a0ac7981 */ /* 0x000764000c1e1520 */
.L_x_35:
[----:B------:R-:W-:Y:S05]  /*2570*/  BSYNC B1 ;  /* 0x0000000000017941 */ /* 0x000fea0003800000 */
.L_x_34:
[----:B-1---5:R-:W-:Y:S01]  /*2580*/  HADD2.F32 R90, -RZ, R172.H0_H0 ;  /* 0x200000acff5a7230 */ /* 0x022fe20000004100 */
[----:B------:R-:W-:Y:S01]  /*2590*/  ISETP.GT.AND P2, PT, R0, 0x9, P3 ;  /* 0x000000090000780c */ /* 0x000fe20001f44270 */
[----:B------:R-:W-:Y:S03]  /*25a0*/  BSSY B1, `(.L_x_36) ;  /* 0x000000a000017945 */ /* 0x000fe60003800000 */
[----:B------:R-:W-:Y:S01]  /*25b0*/  FMUL R91, R90, R155 ;  /* 0x0000009b5a5b7220 */ /* 0x000fe20000400000 */
[----:B------:R-:W-:-:S03]  /*25c0*/  @P1 IMAD.MOV.U32 R90, RZ, RZ, R158 ;  /* 0x000000ffff5a1224 */ /* 0x000fc600078e009e */
[----:B------:R-:W-:-:S05]  /*25d0*/  FFMA R91, R92, R154, R91 ;  /* 0x0000009a5c5b7223 */ /* 0x000fca000000005b */
[----:B------:R-:W-:-:S04]  /*25e0*/  F2FP.F16.F32.PACK_AB R91, RZ, R91 ;  /* 0x0000005bff5b723e */ /* 0x000fc800000000ff */
[----:B------:R-:W-:Y:S01]  /*25f0*/  PRMT R92, R91, 0x7610, R92 ;  /* 0x000076105b5c7816 */ /* 0x000fe2000000005c */
[----:B------:R-:W-:-:S05]  /*2600*/  @P1 IMAD.MOV.U32 R91, RZ, RZ, R159 ;  /* 0x000000ffff5b1224 */ /* 0x000fca00078e009f */
[----:B------:R1:W-:Y:S01]  /*2610*/  @P1 STG.E.U16 desc[UR36][R90.64+0x10], R92 ;  /* 0x0000105c5a001986 */ /* 0x0003e2000c101524 */
[----:B------:R-:W-:Y:S05]  /*2620*/  @!P2 BRA `(.L_x_37) ;  /* 0x000000000004a947 */ /* 0x000fea0003800000 */
[----:B------:R4:W5:Y:S02]  /*2630*/  LDG.E.LTC128B.U16 R172, desc[UR36][R160.64+0x12] ;  /* 0x00001224a0ac7981 */ /* 0x000964000c1e1520 */
.L_x_37:
[----:B------:R-:W-:Y:S05]  /*2640*/  BSYNC B1 ;  /* 0x0000000000017941 */ /* 0x000fea0003800000 */
.L_x_36:
[----:B-1---5:R-:W-:Y:S01]  /*2650*/  HADD2.F32 R90, -RZ, R172.H0_H0 ;  /* 0x200000acff5a7230 */ /* 0x022fe20000004100 */
[----:B------:R-:W-:Y:S01]  /*2660*/  ISETP.GT.AND P1, PT, R0, 0x8, P0 ;  /* 0x000000080000780c */ /* 0x000fe20000724270 */
[----:B------:R-:W-:Y:S01]  /*2670*/  @P2 IMAD.MOV.U32 R91, RZ, RZ, R159 ;  /* 0x000000ffff5b2224 */ /* 0x000fe200078e009f */
[----:B------:R-:W-:Y:S02]  /*2680*/  BSSY B1, `(.L_x_38) ;  /* 0x0000009000017945 */ /* 0x000fe40003800000 */
[----:B------:R-:W-:-:S04]  /*2690*/  FMUL R90, R90, R155 ;  /* 0x0000009b5a5a7220 */ /* 0x000fc80000400000 */
[----:B------:R-:W-:-:S05]  /*26a0*/  FFMA R90, R93, R154, R90 ;  /* 0x0000009a5d5a7223 */ /* 0x000fca000000005a */
[----:B------:R-:W-:-:S04]  /*26b0*/  F2FP.F16.F32.PACK_AB R90, RZ, R90 ;  /* 0x0000005aff5a723e */ /* 0x000fc800000000ff */
[----:B------:R-:W-:Y:S01]  /*26c0*/  PRMT R92, R90, 0x7610, R92 ;  /* 0x000076105a5c7816 */ /* 0x000fe2000000005c */
[----:B------:R-:W-:-:S05]  /*26d0*/  @P2 IMAD.MOV.U32 R90, RZ, RZ, R158 ;  /* 0x000000ffff5a2224 */ /* 0x000fca00078e009e */
[----:B------:R1:W-:Y:S01]  /*26e0*/  @P2 STG.E.U16 desc[UR36][R90.64+0x12], R92 ;  /* 0x0000125c5a002986 */ /* 0x0003e2000c101524 */
[----:B------:R-:W-:Y:S05]  /*26f0*/  @!P1 BRA `(.L_x_39) ;  /* 0x0000000000049947 */ /* 0x000fea0003800000 */
[----:B------:R0:W5:Y:S02]  /*2700*/  LDG.E.LTC128B.U16 R172, desc[UR36][R88.64+0x10] ;  /* 0x0000102458ac7981 */ /* 0x000164000c1e1520 */
.L_x_39:
[----:B------:R-:W-:Y:S05]  /*2710*/  BSYNC B1 ;  /* 0x0000000000017941 */ /* 0x000fea0003800000 */
.L_x_38:
[----:B-1---5:R-:W-:Y:S01]  /*2720*/  HADD2.F32 R90, -RZ, R172.H0_H0 ;  /* 0x200000acff5a7230 */ /* 0x022fe20000004100 */
[----:B------:R-:W-:Y:S01]  /*2730*/  ISETP.GT.AND P2, PT, R0, 0x9, P0 ;  /* 0x000000090000780c */ /* 0x000fe20000744270 */
[----:B------:R-:W-:Y:S03]  /*2740*/  BSSY B1, `(.L_x_40) ;  /* 0x000000a000017945 */ /* 0x000fe60003800000 */
[----:B------:R-:W-:Y:S01]  /*2750*/  FMUL R91, R90, R155 ;  /* 0x0000009b5a5b7220 */ /* 0x000fe20000400000 */
[----:B------:R-:W-:-:S03]  /*2760*/  @P1 IMAD.MOV.U32 R90, RZ, RZ, R168 ;  /* 0x000000ffff5a1224 */ /* 0x000fc600078e00a8 */
[----:B------:R-:W-:-:S05]  /*2770*/  FFMA R91, R94, R154, R91 ;  /* 0x0000009a5e5b7223 */ /* 0x000fca000000005b */
[----:B------:R-:W-:-:S04]  /*2780*/  F2FP.F16.F32.PACK_AB R91, RZ, R91 ;  /* 0x0000005bff5b723e */ /* 0x000fc800000000ff */
[----:B------:R-:W-:Y:S02]  /*2790*/  PRMT R92, R91, 0x7610, R92 ;  /* 0x000076105b5c7816 */ /* 0x000fe4000000005c */
[----:B------:R-:W-:-:S05]  /*27a0*/  @P1 MOV R91, R169 ;  /* 0x000000a9005b1202 */ /* 0x000fca0000000f00 */
[----:B------:R1:W-:Y:S01]  /*27b0*/  @P1 STG.E.U16 desc[UR36][R90.64+0x10], R92 ;  /* 0x0000105c5a001986 */ /* 0x0003e2000c101524 */
[----:B------:R-:W-:Y:S05]  /*27c0*/  @!P2 BRA `(.L_x_41) ;  /* 0x000000000004a947 */ /* 0x000fea0003800000 */
[----:B------:R0:W5:Y:S02]  /*27d0*/  LDG.E.LTC128B.U16 R172, desc[UR36][R88.64+0x12] ;  /* 0x0000122458ac7981 */ /* 0x000164000c1e1520 */
.L_x_41:
[----:B------:R-:W-:Y:S05]  /*27e0*/  BSYNC B1 ;  /* 0x0000000000017941 */ /* 0x000fea0003800000 */
.L_x_40:
        /* <DEDUP_REMOVED lines=12> */
.L_x_43:
[----:B------:R-:W-:Y:S05]  /*28b0*/  BSYNC B1 ;  /* 0x0000000000017941 */ /* 0x000fea0003800000 */
.L_x_42:
        /* <DEDUP_REMOVED lines=12> */
.L_x_45:
[----:B------:R-:W-:Y:S05]  /*2980*/  BSYNC B1 ;  /* 0x0000000000017941 */ /* 0x000fea0003800000 */
.L_x_44:
        /* <DEDUP_REMOVED lines=12> */
.L_x_47:
[----:B------:R-:W-:Y:S05]  /*2a50*/  BSYNC B1 ;  /* 0x0000000000017941 */ /* 0x000fea0003800000 */
.L_x_46:
[----:B-1---5:R-:W-:Y:S01]  /*2a60*/  HADD2.F32 R90, -RZ, R172.H0_H0 ;  /* 0x200000acff5a7230 */ /* 0x022fe20000004100 */
[----:B------:R-:W-:Y:S01]  /*2a70*/  ISETP.GT.AND P2, PT, R0, 0x11, P0 ;  /* 0x000000110000780c */ /* 0x000fe20000744270 */
[----:B------:R-:W-:Y:S03]  /*2a80*/  BSSY B1, `(.L_x_48) ;  /* 0x000000a000017945 */ /* 0x000fe60003800000 */
[----:B------:R-:W-:Y:S01]  /*2a90*/  FMUL R91, R90, R155 ;  /* 0x0000009b5a5b7220 */ /* 0x000fe20000400000 */
[----:B------:R-:W-:-:S03]  /*2aa0*/  @P1 MOV R90, R168 ;  /* 0x000000a8005a1202 */ /* 0x000fc60000000f00 */
[----:B------:R-:W-:-:S05]  /*2ab0*/  FFMA R91, R98, R154, R91 ;  /* 0x0000009a625b7223 */ /* 0x000fca000000005b */
[----:B------:R-:W-:-:S04]  /*2ac0*/  F2FP.F16.F32.PACK_AB R91, RZ, R91 ;  /* 0x0000005bff5b723e */ /* 0x000fc800000000ff */
[----:B------:R-:W-:Y:S01]  /*2ad0*/  PRMT R92, R91, 0x7610, R92 ;  /* 0x000076105b5c7816 */ /* 0x000fe2000000005c */
[----:B------:R-:W-:-:S05]  /*2ae0*/  @P1 IMAD.MOV.U32 R91, RZ, RZ, R169 ;  /* 0x000000ffff5b1224 */ /* 0x000fca00078e00a9 */
[----:B------:R1:W-:Y:S01]  /*2af0*/  @P1 STG.E.U16 desc[UR36][R90.64+0x20], R92 ;  /* 0x0000205c5a001986 */ /* 0x0003e2000c101524 */
[----:B------:R-:W-:Y:S05]  /*2b00*/  @!P2 BRA `(.L_x_49) ;  /* 0x000000000004a947 */ /* 0x000fea0003800000 */
[----:B------:R0:W5:Y:S02]  /*2b10*/  LDG.E.LTC128B.U16 R172, desc[UR36][R88.64+0x22] ;  /* 0x0000222458ac7981 */ /* 0x000164000c1e1520 */
.L_x_49:
[----:B------:R-:W-:Y:S05]  /*2b20*/  BSYNC B1 ;  /* 0x0000000000017941 */ /* 0x000fea0003800000 */
.L_x_48:
        /* <DEDUP_REMOVED lines=12> */
.L_x_51:
[----:B------:R-:W-:Y:S05]  /*2bf0*/  BSYNC B1 ;  /* 0x0000000000017941 */ /* 0x000fea0003800000 */
.L_x_50:
        /* <DEDUP_REMOVED lines=12> */
.L_x_53:
[----:B------:R-:W-:Y:S05]  /*2cc0*/  BSYNC B1 ;  /* 0x0000000000017941 */ /* 0x000fea0003800000 */
.L_x_52:
[----:B-1---5:R-:W-:Y:S01]  /*2cd0*/  HADD2.F32 R90, -RZ, R172.H0_H0 ;  /* 0x200000acff5a7230 */ /* 0x022fe20000004100 */
[----:B------:R-:W-:Y:S01]  /*2ce0*/  @P2 MOV R91, R159 ;  /* 0x0000009f005b2202 */ /* 0x000fe20000000f00 */
[----:B------:R-:W-:Y:S01]  /*2cf0*/  BSSY B1, `(.L_x_54) ;  /* 0x000000a000017945 */ /* 0x000fe20003800000 */
[----:B------:R-:W-:Y:S02]  /*2d00*/  ISETP.GT.AND P1, PT, R0, 0x18, P0 ;  /* 0x000000180000780c */ /* 0x000fe40000724270 */
        /* <DEDUP_REMOVED lines=8> */
.L_x_55:
[----:B------:R-:W-:Y:S05]  /*2d90*/  BSYNC B1 ;  /* 0x0000000000017941 */ /* 0x000fea0003800000 */
.L_x_54:
        /* <DEDUP_REMOVED lines=12> */
.L_x_57:
[----:B------:R-:W-:Y:S05]  /*2e60*/  BSYNC B1 ;  /* 0x0000000000017941 */ /* 0x000fea0003800000 */
.L_x_56:
        /* <DEDUP_REMOVED lines=12> */
.L_x_59:
[----:B------:R-:W-:Y:S05]  /*2f30*/  BSYNC B1 ;  /* 0x0000000000017941 */ /* 0x000fea0003800000 */
.L_x_58:
        /* <DEDUP_REMOVED lines=12> */
.L_x_61:
[----:B------:R-:W-:Y:S05]  /*3000*/  BSYNC B1 ;  /* 0x0000000000017941 */ /* 0x000fea0003800000 */
.L_x_60:
[----:B-1---5:R-:W-:Y:S01]  /*3010*/  HADD2.F32 R90, -RZ, R172.H0_H0 ;  /* 0x200000acff5a7230 */ /* 0x022fe20000004100 */
[----:B------:R-:W-:Y:S01]  /*3020*/  ISETP.GT.AND P1, PT, R0, 0x20, P0 ;  /* 0x000000200000780c */ /* 0x000fe20000724270 */
[----:B------:R-:W-:Y:S01]  /*3030*/  @P2 IMAD.MOV.U32 R91, RZ, RZ, R159 ;  /* 0x000000ffff5b2224 */ /* 0x000fe200078e009f */
[----:B------:R-:W-:Y:S02]  /*3040*/  BSSY B1, `(.L_x_62) ;  /* 0x0000009000017945 */ /* 0x000fe40003800000 */
[----:B------:R-:W-:-:S04]  /*3050*/  FMUL R90, R90, R155 ;  /* 0x0000009b5a5a7220 */ /* 0x000fc80000400000 */
[----:B------:R-:W-:-:S05]  /*3060*/  FFMA R90, R105, R154, R90 ;  /* 0x0000009a695a7223 */ /* 0x000fca000000005a */
[----:B------:R-:W-:-:S04]  /*3070*/  F2FP.F16.F32.PACK_AB R90, RZ, R90 ;  /* 0x0000005aff5a723e */ /* 0x000fc800000000ff */
[----:B------:R-:W-:Y:S02]  /*3080*/  PRMT R92, R90, 0x7610, R92 ;  /* 0x000076105a5c7816 */ /* 0x000fe4000000005c */
[----:B------:R-:W-:-:S05]  /*3090*/  @P2 MOV R90, R158 ;  /* 0x0000009e005a2202 */ /* 0x000fca0000000f00 */
[----:B------:R1:W-:Y:S01]  /*30a0*/  @P2 STG.E.U16 desc[UR36][R90.64+0x42], R92 ;  /* 0x0000425c5a002986 */ /* 0x0003e2000c101524 */
[----:B------:R-:W-:Y:S05]  /*30b0*/  @!P1 BRA `(.L_x_63) ;  /* 0x0000000000049947 */ /* 0x000fea0003800000 */
[----:B------:R0:W5:Y:S02]  /*30c0*/  LDG.E.LTC128B.U16 R172, desc[UR36][R88.64+0x40] ;  /* 0x0000402458ac7981 */ /* 0x000164000c1e1520 */
.L_x_63:
[----:B------:R-:W-:Y:S05]  /*30d0*/  BSYNC B1 ;  /* 0x0000000000017941 */ /* 0x000fea0003800000 */
.L_x_62:
        /* <DEDUP_REMOVED lines=12> */
.L_x_65:
[----:B------:R-:W-:Y:S05]  /*31a0*/  BSYNC B1 ;  /* 0x0000000000017941 */ /* 0x000fea0003800000 */
.L_x_64:
        /* <DEDUP_REMOVED lines=12> */
.L_x_67:
[----:B------:R-:W-:Y:S05]  /*3270*/  BSYNC B1 ;  /* 0x0000000000017941 */ /* 0x000fea0003800000 */
.L_x_66:
        /* <DEDUP_REMOVED lines=12> */
.L_x_69:
[----:B------:R-:W-:Y:S05]  /*3340*/  BSYNC B1 ;  /* 0x0000000000017941 */ /* 0x000fea0003800000 */
.L_x_68:
        /* <DEDUP_REMOVED lines=12> */
.L_x_71:
[----:B------:R-:W-:Y:S05]  /*3410*/  BSYNC B1 ;  /* 0x0000000000017941 */ /* 0x000fea0003800000 */
.L_x_70:
        /* <DEDUP_REMOVED lines=12> */
.L_x_73:
[----:B------:R-:W-:Y:S05]  /*34e0*/  BSYNC B1 ;  /* 0x0000000000017941 */ /* 0x000fea0003800000 */
.L_x_72:
        /* <DEDUP_REMOVED lines=12> */
.L_x_75:
[----:B------:R-:W-:Y:S05]  /*35b0*/  BSYNC B1 ;  /* 0x0000000000017941 */ /* 0x000fea0003800000 */
.L_x_74:
        /* <DEDUP_REMOVED lines=12> */
.L_x_77:
[----:B------:R-:W-:Y:S05]  /*3680*/  BSYNC B1 ;  /* 0x0000000000017941 */ /* 0x000fea0003800000 */
.L_x_76:
        /* <DEDUP_REMOVED lines=12> */
.L_x_79:
[----:B------:R-:W-:Y:S05]  /*3750*/  BSYNC B1 ;  /* 0x0000000000017941 */ /* 0x000fea0003800000 */
.L_x_78:
        /* <DEDUP_REMOVED lines=12> */
.L_x_81:
[----:B------:R-:W-:Y:S05]  /*3820*/  BSYNC B1 ;  /* 0x0000000000017941 */ /* 0x000fea0003800000 */
.L_x_80:
        /* <DEDUP_REMOVED lines=12> */
.L_x_83:
[----:B------:R-:W-:Y:S05]  /*38f0*/  BSYNC B1 ;  /* 0x0000000000017941 */ /* 0x000fea0003800000 */
.L_x_82:
        /* <DEDUP_REMOVED lines=12> */
.L_x_85:
[----:B------:R-:W-:Y:S05]  /*39c0*/  BSYNC B1 ;  /* 0x0000000000017941 */ /* 0x000fea0003800000 */
.L_x_84:
        /* <DEDUP_REMOVED lines=12> */
.L_x_87:
[----:B------:R-:W-:Y:S05]  /*3a90*/  BSYNC B1 ;  /* 0x0000000000017941 */ /* 0x000fea0003800000 */
.L_x_86:
        /* <DEDUP_REMOVED lines=12> */
.L_x_89:
[----:B------:R-:W-:Y:S05]  /*3b60*/  BSYNC B1 ;  /* 0x0000000000017941 */ /* 0x000fea0003800000 */
.L_x_88:
        /* <DEDUP_REMOVED lines=12> */
.L_x_91:
[----:B------:R-:W-:Y:S05]  /*3c30*/  BSYNC B1 ;  /* 0x0000000000017941 */ /* 0x000fea0003800000 */
.L_x_90:
        /* <DEDUP_REMOVED lines=12> */
.L_x_93:
[----:B------:R-:W-:Y:S05]  /*3d00*/  BSYNC B1 ;  /* 0x0000000000017941 */ /* 0x000fea0003800000 */
.L_x_92:
        /* <DEDUP_REMOVED lines=12> */
.L_x_95:
[----:B------:R-:W-:Y:S05]  /*3dd0*/  BSYNC B1 ;  /* 0x0000000000017941 */ /* 0x000fea0003800000 */
.L_x_94:
        /* <DEDUP_REMOVED lines=12> */
.L_x_97:
[----:B------:R-:W-:Y:S05]  /*3ea0*/  BSYNC B1 ;  /* 0x0000000000017941 */ /* 0x000fea0003800000 */
.L_x_96:
        /* <DEDUP_REMOVED lines=12> */
.L_x_99:
[----:B------:R-:W-:Y:S05]  /*3f70*/  BSYNC B1 ;  /* 0x0000000000017941 */ /* 0x000fea0003800000 */
.L_x_98:
        /* <DEDUP_REMOVED lines=12> */
.L_x_101:
[----:B------:R-:W-:Y:S05]  /*4040*/  BSYNC B1 ;  /* 0x0000000000017941 */ /* 0x000fea0003800000 */
.L_x_100:
        /* <DEDUP_REMOVED lines=12> */
.L_x_103:
[----:B------:R-:W-:Y:S05]  /*4110*/  BSYNC B1 ;  /* 0x0000000000017941 */ /* 0x000fea0003800000 */
.L_x_102:
        /* <DEDUP_REMOVED lines=12> */
.L_x_105:
[----:B------:R-:W-:Y:S05]  /*41e0*/  BSYNC B1 ;  /* 0x0000000000017941 */ /* 0x000fea0003800000 */
.L_x_104:
        /* <DEDUP_REMOVED lines=12> */
.L_x_107:
[----:B------:R-:W-:Y:S05]  /*42b0*/  BSYNC B1 ;  /* 0x0000000000017941 */ /* 0x000fea0003800000 */
.L_x_106:
        /* <DEDUP_REMOVED lines=12> */
.L_x_109:
[----:B------:R-:W-:Y:S05]  /*4380*/  BSYNC B1 ;  /* 0x0000000000017941 */ /* 0x000fea0003800000 */
.L_x_108:
        /* <DEDUP_REMOVED lines=12> */
.L_x_111:
[----:B------:R-:W-:Y:S05]  /*4450*/  BSYNC B1 ;  /* 0x0000000000017941 */ /* 0x000fea0003800000 */
.L_x_110:
        /* <DEDUP_REMOVED lines=12> */
.L_x_113:
[----:B------:R-:W-:Y:S05]  /*4520*/  BSYNC B1 ;  /* 0x0000000000017941 */ /* 0x000fea0003800000 */
.L_x_112:
        /* <DEDUP_REMOVED lines=12> */
.L_x_115:
[----:B------:R-:W-:Y:S05]  /*45f0*/  BSYNC B1 ;  /* 0x0000000000017941 */ /* 0x000fea0003800000 */
.L_x_114:
        /* <DEDUP_REMOVED lines=12> */
.L_x_117:
[----:B------:R-:W-:Y:S05]  /*46c0*/  BSYNC B1 ;  /* 0x0000000000017941 */ /* 0x000fea0003800000 */
.L_x_116:
        /* <DEDUP_REMOVED lines=12> */
.L_x_119:
[----:B------:R-:W-:Y:S05]  /*4790*/  BSYNC B1 ;  /* 0x0000000000017941 */ /* 0x000fea0003800000 */
.L_x_118:
        /* <DEDUP_REMOVED lines=12> */
.L_x_121:
[----:B------:R-:W-:Y:S05]  /*4860*/  BSYNC B1 ;  /* 0x0000000000017941 */ /* 0x000fea0003800000 */
.L_x_120:
        /* <DEDUP_REMOVED lines=12> */
.L_x_123:
[----:B------:R-:W-:Y:S05]  /*4930*/  BSYNC B1 ;  /* 0x0000000000017941 */ /* 0x000fea0003800000 */
.L_x_122:
        /* <DEDUP_REMOVED lines=12> */
.L_x_125:
[----:B------:R-:W-:Y:S05]  /*4a00*/  BSYNC B1 ;  /* 0x0000000000017941 */ /* 0x000fea0003800000 */
.L_x_124:
        /* <DEDUP_REMOVED lines=12> */
.L_x_127:
[----:B------:R-:W-:Y:S05]  /*4ad0*/  BSYNC B1 ;  /* 0x0000000000017941 */ /* 0x000fea0003800000 */
.L_x_126:
        /* <DEDUP_REMOVED lines=12> */
.L_x_129:
[----:B------:R-:W-:Y:S05]  /*4ba0*/  BSYNC B1 ;  /* 0x0000000000017941 */ /* 0x000fea0003800000 */
.L_x_128:
        /* <DEDUP_REMOVED lines=12> */
.L_x_131:
[----:B------:R-:W-:Y:S05]  /*4c70*/  BSYNC B1 ;  /* 0x0000000000017941 */ /* 0x000fea0003800000 */
.L_x_130:
        /* <DEDUP_REMOVED lines=12> */
.L_x_133:
[----:B------:R-:W-:Y:S05]  /*4d40*/  BSYNC B1 ;  /* 0x0000000000017941 */ /* 0x000fea0003800000 */
.L_x_132:
        /* <DEDUP_REMOVED lines=12> */
.L_x_135:
[----:B------:R-:W-:Y:S05]  /*4e10*/  BSYNC B1 ;  /* 0x0000000000017941 */ /* 0x000fea0003800000 */
.L_x_134:
        /* <DEDUP_REMOVED lines=12> */
.L_x_137:
[----:B------:R-:W-:Y:S05]  /*4ee0*/  BSYNC B1 ;  /* 0x0000000000017941 */ /* 0x000fea0003800000 */
.L_x_136:
        /* <DEDUP_REMOVED lines=12> */
.L_x_139:
[----:B------:R-:W-:Y:S05]  /*4fb0*/  BSYNC B1 ;  /* 0x0000000000017941 */ /* 0x000fea0003800000 */
.L_x_138:
        /* <DEDUP_REMOVED lines=12> */
.L_x_141:
[----:B------:R-:W-:Y:S05]  /*5080*/  BSYNC B1 ;  /* 0x0000000000017941 */ /* 0x000fea0003800000 */
.L_x_140:
        /* <DEDUP_REMOVED lines=12> */
.L_x_143:
[----:B------:R-:W-:Y:S05]  /*5150*/  BSYNC B1 ;  /* 0x0000000000017941 */ /* 0x000fea0003800000 */
.L_x_142:
        /* <DEDUP_REMOVED lines=12> */
.L_x_145:
[----:B------:R-:W-:Y:S05]  /*5220*/  BSYNC B1 ;  /* 0x0000000000017941 */ /* 0x000fea0003800000 */
.L_x_144:
        /* <DEDUP_REMOVED lines=12> */
.L_x_147:
[----:B------:R-:W-:Y:S05]  /*52f0*/  BSYNC B1 ;  /* 0x0000000000017941 */ /* 0x000fea0003800000 */
.L_x_146:
        /* <DEDUP_REMOVED lines=12> */
.L_x_149:
[----:B------:R-:W-:Y:S05]  /*53c0*/  BSYNC B1 ;  /* 0x0000000000017941 */ /* 0x000fea0003800000 */
.L_x_148:
        /* <DEDUP_REMOVED lines=12> */
.L_x_151:
[----:B------:R-:W-:Y:S05]  /*5490*/  BSYNC B1 ;  /* 0x0000000000017941 */ /* 0x000fea0003800000 */
.L_x_150:
[----:B-----5:R-:W-:Y:S01]  /*54a0*/  HADD2.F32 R8, -RZ, R172.H0_H0 ;  /* 0x200000acff087230 */ /* 0x020fe20000004100 */
[----:B------:R-:W-:Y:S01]  /*54b0*/  ISETP.GT.AND P1, PT, R0, 0x79, P0 ;  /* 0x000000790000780c */ /* 0x000fe20000724270 */
[----:B------:R-:W-:Y:S01]  /*54c0*/  BSSY B1, `(.L_x_152) ;  /* 0x000000c000017945 */ /* 0x000fe20003800000 */
[----:B------:R-:W-:Y:S02]  /*54d0*/  IADD3 R153, P0, R153, 0x80, RZ ;  /* 0x0000008099997810 */ /* 0x000fe40007f1e0ff */
[----:B-1----:R-:W-:Y:S01]  /*54e0*/  FMUL R91, R8, R155 ;  /* 0x0000009b085b7220 */ /* 0x002fe20000400000 */
[----:B------:R-:W-:-:S03]  /*54f0*/  @P2 MOV R8, R168 ;  /* 0x000000a800082202 */ /* 0x000fc60000000f00 */
[----:B------:R-:W-:-:S05]  /*5500*/  FFMA R91, R150, R154, R91 ;  /* 0x0000009a965b7223 */ /* 0x000fca000000005b */
[----:B------:R-:W-:-:S04]  /*5510*/  F2FP.F16.F32.PACK_AB R91, RZ, R91 ;  /* 0x0000005bff5b723e */ /* 0x000fc800000000ff */
[----:B------:R-:W-:Y:S01]  /*5520*/  PRMT R90, R91, 0x7610, R90 ;  /* 0x000076105b5a7816 */ /* 0x000fe2000000005a */
[----:B------:R-:W-:Y:S02]  /*5530*/  IMAD.X R91, RZ, RZ, R9, P0 ;  /* 0x000000ffff5b7224 */ /* 0x000fe400000e0609 */
[----:B------:R-:W-:-:S05]  /*5540*/  @P2 IMAD.MOV.U32 R9, RZ, RZ, R169 ;  /* 0x000000ffff092224 */ /* 0x000fca00078e00a9 */
[----:B------:R1:W-:Y:S01]  /*5550*/  @P2 STG.E.U16 desc[UR36][R8.64+0xf0], R90 ;  /* 0x0000f05a08002986 */ /* 0x0003e2000c101524 */
[----:B------:R-:W-:Y:S05]  /*5560*/  @!P1 BRA `(.L_x_153) ;  /* 0x0000000000049947 */ /* 0x000fea0003800000 */
[----:B------:R0:W5:Y:S02]  /*5570*/  LDG.E.LTC128B.U16 R172, desc[UR36][R88.64+0xf2] ;  /* 0x0000f22458ac7981 */ /* 0x000164000c1e1520 */
.L_x_153:
[----:B------:R-:W-:Y:S05]  /*5580*/  BSYNC B1 ;  /* 0x0000000000017941 */ /* 0x000fea0003800000 */
.L_x_152:
[----:B-1---5:R-:W-:Y:S01]  /*5590*/  HADD2.F32 R8, -RZ, R172.H0_H0 ;  /* 0x200000acff087230 */ /* 0x022fe20000004100 */
[----:B------:R-:W-:Y:S01]  /*55a0*/  ISETP.GT.AND P0, PT, R3, 0x80, PT ;  /* 0x000000800300780c */ /* 0x000fe20003f04270 */
[----:B------:R-:W-:-:S03]  /*55b0*/  IMAD R90, R91, R14, RZ ;  /* 0x0000000e5b5a7224 */ /* 0x000fc600078e02ff */
[----:B0-2---:R-:W-:Y:S01]  /*55c0*/  FMUL R88, R8, R155 ;  /* 0x0000009b08587220 */ /* 0x005fe20000400000 */
[C---:B------:R-:W-:Y:S01]  /*55d0*/  IMAD R97, R153.reuse, R15, R90 ;  /* 0x0000000f99617224 */ /* 0x040fe200078e025a */
[----:B------:R-:W-:Y:S01]  /*55e0*/  ISETP.GT.AND P3, PT, R0, RZ, P0 ;  /* 0x000000ff0000720c */ /* 0x000fe20000764270 */
[----:B------:R-:W-:-:S04]  /*55f0*/  IMAD.WIDE.U32 R8, R153, R14, R156 ;  /* 0x0000000e99087225 */ /* 0x000fc800078e009c */
[----:B------:R-:W-:Y:S01]  /*5600*/  FFMA R151, R151, R154, R88 ;  /* 0x0000009a97977223 */ /* 0x000fe20000000058 */
[----:B------:R-:W-:Y:S01]  /*5610*/  IMAD.IADD R9, R9, 0x1, R97 ;  /* 0x0000000109097824 */ /* 0x000fe200078e0261 */
[----:B------:R-:W-:-:S03]  /*5620*/  LEA R88, P2, R8, R10, 0x1 ;  /* 0x0000000a08587211 */ /* 0x000fc600078408ff */
[----:B------:R-:W-:Y:S02]  /*5630*/  F2FP.F16.F32.PACK_AB R151, RZ, R151 ;  /* 0x00000097ff97723e */ /* 0x000fe400000000ff */
[----:B------:R-:W-:-:S03]  /*5640*/  LEA.HI.X R89, R8, R11, R9, 0x1, P2 ;  /* 0x0000000b08597211 */ /* 0x000fc600010f0c09 */
[----:B------:R0:W-:Y:S04]  /*5650*/  @P1 STG.E.U16 desc[UR36][R168.64+0xf2], R151 ;  /* 0x0000f297a8001986 */ /* 0x0001e8000c101524 */
[----:B------:R-:W2:Y:S01]  /*5660*/  @P3 LDG.E.LTC128B.U16 R172, desc[UR36][R88.64] ;  /* 0x0000002458ac3981 */ /* 0x000ea2000c1e1520 */
[----:B------:R-:W-:Y:S01]  /*5670*/  IMAD.WIDE.U32 R8, R153, R14, R6 ;  /* 0x0000000e99087225 */ /* 0x000fe200078e0006 */
[----:B------:R-:W-:Y:S01]  /*5680*/  SHF.L.U64.HI R95, R4, 0x8, R5 ;  /* 0x00000008045f7819 */ /* 0x000fe20000010205 */
[----:B------:R-:W-:Y:S01]  /*5690*/  BSSY B1, `(.L_x_154) ;  /* 0x0000011000017945 */ /* 0x000fe20003800000 */
[----:B------:R-:W-:Y:S01]  /*56a0*/  ISETP.GT.AND P2, PT, R0, 0x1, P0 ;  /* 0x000000010000780c */ /* 0x000fe20000744270 */
[----:B------:R-:W-:Y:S02]  /*56b0*/  IMAD.IADD R9, R97, 0x1, R9 ;  /* 0x0000000161097824 */ /* 0x000fe400078e0209 */
[----:B------:R-:W-:-:S02]  /*56c0*/  IMAD.SHL.U32 R93, R4, 0x100, RZ ;  /* 0x00000100045d7824 */ /* 0x000fc400078e00ff */
[----:B--2---:R-:W-:-:S05]  /*56d0*/  HADD2.F32 R90, -RZ, R172.H0_H0 ;  /* 0x200000acff5a7230 */ /* 0x004fca0000004100 */
[----:B------:R-:W-:Y:S01]  /*56e0*/  FMUL R15, R90, R155 ;  /* 0x0000009b5a0f7220 */ /* 0x000fe20000400000 */
[----:B------:R-:W-:Y:S01]  /*56f0*/  IMAD.WIDE.U32 R90, R23, R12, R8 ;  /* 0x0000000c175a7225 */ /* 0x000fe200078e0008 */
[----:B------:R-:W-:-:S03]  /*5700*/  IADD3 R8, P1, R93, R158, RZ ;  /* 0x0000009e5d087210 */ /* 0x000fc60007f3e0ff */
[----:B------:R-:W-:Y:S01]  /*5710*/  FFMA R15, R24, R154, R15 ;  /* 0x0000009a180f7223 */ /* 0x000fe2000000000f */
[----:B------:R-:W-:Y:S01]  /*5720*/  IMAD.IADD R5, R13, 0x1, R91 ;  /* 0x000000010d057824 */ /* 0x000fe200078e025b */
[C---:B------:R-:W-:Y:S01]  /*5730*/  LEA R4, P4, R90.reuse, R10, 0x1 ;  /* 0x0000000a5a047211 */ /* 0x040fe200078808ff */
[----:B------:R-:W-:Y:S02]  /*5740*/  IMAD.X R9, R95, 0x1, R159, P1 ;  /* 0x000000015f097824 */ /* 0x000fe400008e069f */
[----:B------:R-:W-:Y:S02]  /*5750*/  F2FP.F16.F32.PACK_AB R15, RZ, R15 ;  /* 0x0000000fff0f723e */ /* 0x000fe400000000ff */
[----:B------:R-:W-:-:S03]  /*5760*/  LEA.HI.X R5, R90, R11, R5, 0x1, P4 ;  /* 0x0000000b5a057211 */ /* 0x000fc600020f0c05 */
[----:B------:R0:W-:Y:S01]  /*5770*/  @P3 STG.E.U16 desc[UR36][R8.64], R15 ;  /* 0x0000000f08003986 */ /* 0x0001e2000c101524 */
[----:B------:R-:W-:Y:S05]  /*5780*/  @!P2 BRA `(.L_x_155) ;  /* 0x000000000004a947 */ /* 0x000fea0003800000 */
[----:B------:R1:W5:Y:S02]  /*5790*/  LDG.E.LTC128B.U16 R172, desc[UR36][R4.64+0x2] ;  /* 0x0000022404ac7981 */ /* 0x000364000c1e1520 */
.L_x_155:
[----:B------:R-:W-:Y:S05]  /*57a0*/  BSYNC B1 ;  /* 0x0000000000017941 */ /* 0x000fea0003800000 */
.L_x_154:
[----:B-----5:R-:W-:Y:S01]  /*57b0*/  HADD2.F32 R24, -RZ, R172.H0_H0 ;  /* 0x200000acff187230 */ /* 0x020fe20000004100 */
[----:B------:R-:W-:Y:S01]  /*57c0*/  ISETP.GT.AND P1, PT, R3, 0x88, PT ;  /* 0x000000880300780c */ /* 0x000fe20003f24270 */
[----:B0-----:R-:W-:Y:S01]  /*57d0*/  IMAD.WIDE.U32 R14, R153, R14, R162 ;  /* 0x0000000e990e7225 */ /* 0x001fe200078e00a2 */
[----:B------:R-:W-:Y:S03]  /*57e0*/  BSSY B1, `(.L_x_156) ;  /* 0x000000e000017945 */ /* 0x000fe60003800000 */
[----:B------:R-:W-:Y:S01]  /*57f0*/  FMUL R24, R24, R155 ;  /* 0x0000009b18187220 */ /* 0x000fe20000400000 */
[----:B------:R-:W-:Y:S02]  /*5800*/  ISETP.GT.AND P3, PT, R0, RZ, P1 ;  /* 0x000000ff0000720c */ /* 0x000fe40000f64270 */
[----:B------:R-:W-:Y:S01]  /*5810*/  IADD3 R21, P5, R20, R14, RZ ;  /* 0x0000000e14157210 */ /* 0x000fe20007fbe0ff */
[----:B------:R-:W-:Y:S01]  /*5820*/  FFMA R24, R25, R154, R24 ;  /* 0x0000009a19187223 */ /* 0x000fe20000000018 */
[----:B------:R-:W-:-:S02]  /*5830*/  IADD3 R97, R97, R15, RZ ;  /* 0x0000000f61617210 */ /* 0x000fc40007ffe0ff */
[----:B------:R-:W-:Y:S02]  /*5840*/  IADD3 R20, P4, R6, R14, RZ ;  /* 0x0000000e06147210 */ /* 0x000fe40007f9e0ff */
[----:B------:R-:W-:Y:S01]  /*5850*/  F2FP.F16.F32.PACK_AB R24, RZ, R24 ;  /* 0x00000018ff18723e */ /* 0x000fe200000000ff */
[----:B------:R-:W-:Y:S01]  /*5860*/  IMAD.X R156, R97, 0x1, R157, P5 ;  /* 0x00000001619c7824 */ /* 0x000fe200028e069d */
[----:B------:R-:W-:-:S03]  /*5870*/  LEA R14, P5, R21, R10, 0x1 ;  /* 0x0000000a150e7211 */ /* 0x000fc600078a08ff */
[----:B------:R0:W-:Y:S01]  /*5880*/  @P2 STG.E.U16 desc[UR36][R8.64+0x2], R24 ;  /* 0x0000021808002986 */ /* 0x0001e2000c101524 */
[----:B------:R-:W-:Y:S01]  /*5890*/  LEA.HI.X R15, R21, R11, R156, 0x1, P5 ;  /* 0x0000000b150f7211 */ /* 0x000fe200028f0c9c */
[----:B------:R-:W-:Y:S08]  /*58a0*/  @!P3 BRA `(.L_x_157) ;  /* 0x000000000004b947 */ /* 0x000ff00003800000 */
[----:B------:R2:W5:Y:S02]  /*58b0*/  LDG.E.LTC128B.U16 R172, desc[UR36][R14.64] ;  /* 0x000000240eac7981 */ /* 0x000564000c1e1520 */
.L_x_157:
[----:B------:R-:W-:Y:S05]  /*58c0*/  BSYNC B1 ;  /* 0x0000000000017941 */ /* 0x000fea0003800000 */
.L_x_156:
[----:B-----5:R-:W-:Y:S01]  /*58d0*/  HADD2.F32 R6, -RZ, R172.H0_H0 ;  /* 0x200000acff067230 */ /* 0x020fe20000004100 */
[----:B------:R-:W-:Y:S01]  /*58e0*/  ISETP.GT.AND P2, PT, R0, 0x1, P1 ;  /* 0x000000010000780c */ /* 0x000fe20000f44270 */
[----:B------:R-:W-:Y:S01]  /*58f0*/  IMAD.X R21, R7, 0x1, R97, P4 ;  /* 0x0000000107157824 */ /* 0x000fe200020e0661 */
[----:B------:R-:W-:Y:S02]  /*5900*/  BSSY B1, `(.L_x_158) ;  /* 0x000000d000017945 */ /* 0x000fe40003800000 */
[----:B------:R-:W-:Y:S01]  /*5910*/  FMUL R3, R6, R155 ;  /* 0x0000009b06037220 */ /* 0x000fe20000400000 */
[----:B------:R-:W-:Y:S01]  /*5920*/  IADD3 R6, P4, R8, R165, RZ ;  /* 0x000000a508067210 */ /* 0x000fe20007f9e0ff */
[----:B--2---:R-:W-:-:S04]  /*5930*/  IMAD.WIDE.U32 R14, R23, R12, R20 ;  /* 0x0000000c170e7225 */ /* 0x004fc800078e0014 */
[----:B------:R-:W-:Y:S01]  /*5940*/  FFMA R3, R26, R154, R3 ;  /* 0x0000009a1a037223 */ /* 0x000fe20000000003 */
[----:B------:R-:W-:Y:S01]  /*5950*/  IMAD.X R7, R9, 0x1, R167, P4 ;  /* 0x0000000109077824 */ /* 0x000fe200020e06a7 */
[----:B------:R-:W-:Y:S01]  /*5960*/  LEA R10, P5, R14, R10, 0x1 ;  /* 0x0000000a0e0a7211 */ /* 0x000fe200078a08ff */
[----:B------:R-:W-:Y:S02]  /*5970*/  IMAD.IADD R13, R13, 0x1, R15 ;  /* 0x000000010d0d7824 */ /* 0x000fe400078e020f */
[----:B------:R-:W-:-:S03]  /*5980*/  F2FP.F16.F32.PACK_AB R3, RZ, R3 ;  /* 0x00000003ff03723e */ /* 0x000fc600000000ff */
[----:B------:R-:W-:Y:S02]  /*5990*/  LEA.HI.X R11, R14, R11, R13, 0x1, P5 ;  /* 0x0000000b0e0b7211 */ /* 0x000fe400028f0c0d */
[----:B------:R2:W-:Y:S01]  /*59a0*/  @P3 STG.E.U16 desc[UR36][R6.64], R3 ;  /* 0x0000000306003986 */ /* 0x0005e2000c101524 */
[----:B------:R-:W-:Y:S05]  /*59b0*/  @!P2 BRA `(.L_x_159) ;  /* 0x000000000004a947 */ /* 0x000fea0003800000 */
[----:B------:R0:W5:Y:S02]  /*59c0*/  LDG.E.LTC128B.U16 R172, desc[UR36][R10.64+0x2] ;  /* 0x000002240aac7981 */ /* 0x000164000c1e1520 */
.L_x_159:
[----:B------:R-:W-:Y:S05]  /*59d0*/  BSYNC B1 ;  /* 0x0000000000017941 */ /* 0x000fea0003800000 */
.L_x_158:
[----:B-----5:R-:W-:Y:S01]  /*59e0*/  HADD2.F32 R12, -RZ, R172.H0_H0 ;  /* 0x200000acff0c7230 */ /* 0x020fe20000004100 */
[----:B------:R-:W-:Y:S01]  /*59f0*/  ISETP.GT.AND P3, PT, R0, 0x8, P0 ;  /* 0x000000080000780c */ /* 0x000fe20000764270 */
[----:B------:R-:W-:Y:S03]  /*5a00*/  BSSY B1, `(.L_x_160) ;  /* 0x0000007000017945 */ /* 0x000fe60003800000 */
[----:B------:R-:W-:-:S04]  /*5a10*/  FMUL R12, R12, R155 ;  /* 0x0000009b0c0c7220 */ /* 0x000fc80000400000 */
[----:B------:R-:W-:-:S05]  /*5a20*/  FFMA R12, R27, R154, R12 ;  /* 0x0000009a1b0c7223 */ /* 0x000fca000000000c */
[----:B------:R-:W-:-:S05]  /*5a30*/  F2FP.F16.F32.PACK_AB R12, RZ, R12 ;  /* 0x0000000cff0c723e */ /* 0x000fca00000000ff */
[----:B------:R0:W-:Y:S01]  /*5a40*/  @P2 STG.E.U16 desc[UR36][R6.64+0x2], R12 ;  /* 0x0000020c06002986 */ /* 0x0001e2000c101524 */
[----:B------:R-:W-:Y:S05]  /*5a50*/  @!P3 BRA `(.L_x_161) ;  /* 0x000000000004b947 */ /* 0x000fea0003800000 */
[----:B------:R0:W5:Y:S02]  /*5a60*/  LDG.E.LTC128B.U16 R172, desc[UR36][R4.64+0x10] ;  /* 0x0000102404ac7981 */ /* 0x000164000c1e1520 */
.L_x_161:
[----:B------:R-:W-:Y:S05]  /*5a70*/  BSYNC B1 ;  /* 0x0000000000017941 */ /* 0x000fea0003800000 */
.L_x_160:
[----:B0-2--5:R-:W-:Y:S01]  /*5a80*/  HADD2.F32 R6, -RZ, R172.H0_H0 ;  /* 0x200000acff067230 */ /* 0x025fe20000004100 */
[----:B------:R-:W-:Y:S01]  /*5a90*/  ISETP.GT.AND P2, PT, R0, 0x9, P0 ;  /* 0x000000090000780c */ /* 0x000fe20000744270 */
[----:B------:R-:W-:Y:S01]  /*5aa0*/  IMAD.MOV.U32 R7, RZ, RZ, R9 ;  /* 0x000000ffff077224 */ /* 0x000fe200078e0009 */
[----:B------:R-:W-:Y:S02]  /*5ab0*/  BSSY B1, `(.L_x_162) ;  /* 0x0000008000017945 */ /* 0x000fe40003800000 */
[----:B------:R-:W-:Y:S01]  /*5ac0*/  FMUL R3, R6, R155 ;  /* 0x0000009b06037220 */ /* 0x000fe20000400000 */
[----:B------:R-:W-:-:S03]  /*5ad0*/  IMAD.MOV.U32 R6, RZ, RZ, R8 ;  /* 0x000000ffff067224 */ /* 0x000fc600078e0008 */
[----:B------:R-:W-:-:S05]  /*5ae0*/  FFMA R3, R28, R154, R3 ;  /* 0x0000009a1c037223 */ /* 0x000fca0000000003 */
[----:B------:R-:W-:-:S05]  /*5af0*/  F2FP.F16.F32.PACK_AB R3, RZ, R3 ;  /* 0x00000003ff03723e */ /* 0x000fca00000000ff */
[----:B------:R0:W-:Y:S01]  /*5b00*/  @P3 STG.E.U16 desc[UR36][R6.64+0x10], R3 ;  /* 0x0000100306003986 */ /* 0x0001e2000c101524 */
[----:B------:R-:W-:Y:S05]  /*5b10*/  @!P2 BRA `(.L_x_163) ;  /* 0x000000000004a947 */ /* 0x000fea0003800000 */
[----:B------:R2:W5:Y:S02]  /*5b20*/  LDG.E.LTC128B.U16 R172, desc[UR36][R4.64+0x12] ;  /* 0x0000122404ac7981 */ /* 0x000564000c1e1520 */
.L_x_163:
[----:B------:R-:W-:Y:S05]  /*5b30*/  BSYNC B1 ;  /* 0x0000000000017941 */ /* 0x000fea0003800000 */
.L_x_162:
        /* <DEDUP_REMOVED lines=9> */
.L_x_165:
[----:B------:R-:W-:Y:S05]  /*5bd0*/  BSYNC B1 ;  /* 0x0000000000017941 */ /* 0x000fea0003800000 */
.L_x_164:
[----:B0----5:R-:W-:Y:S01]  /*5be0*/  HADD2.F32 R12, -RZ, R172.H0_H0 ;  /* 0x200000acff0c7230 */ /* 0x021fe20000004100 */
[----:B------:R-:W-:Y:S01]  /*5bf0*/  IADD3 R8, P3, R165, R8, RZ ;  /* 0x00000008a5087210 */ /* 0x000fe20007f7e0ff */
[----:B------:R-:W-:Y:S01]  /*5c00*/  BSSY B1, `(.L_x_166) ;  /* 0x0000009000017945 */ /* 0x000fe20003800000 */
[----:B------:R-:W-:Y:S02]  /*5c10*/  ISETP.GT.AND P2, PT, R0, 0x9, P1 ;  /* 0x000000090000780c */ /* 0x000fe40000f44270 */
[----:B------:R-:W-:Y:S01]  /*5c20*/  FMUL R3, R12, R155 ;  /* 0x0000009b0c037220 */ /* 0x000fe20000400000 */
[----:B------:R-:W-:-:S03]  /*5c30*/  IADD3.X R9, R167, R9, RZ, P3, !PT ;  /* 0x00000009a7097210 */ /* 0x000fc60001ffe4ff */
[----:B------:R-:W-:-:S05]  /*5c40*/  FFMA R3, R30, R154, R3 ;  /* 0x0000009a1e037223 */ /* 0x000fca0000000003 */
[----:B------:R-:W-:-:S05]  /*5c50*/  F2FP.F16.F32.PACK_AB R3, RZ, R3 ;  /* 0x00000003ff03723e */ /* 0x000fca00000000ff */
[----:B------:R0:W-:Y:S01]  /*5c60*/  @P4 STG.E.U16 desc[UR36][R8.64+0x10], R3 ;  /* 0x0000100308004986 */ /* 0x0001e2000c101524 */
[----:B------:R-:W-:Y:S05]  /*5c70*/  @!P2 BRA `(.L_x_167) ;  /* 0x000000000004a947 */ /* 0x000fea0003800000 */
[----:B------:R0:W5:Y:S02]  /*5c80*/  LDG.E.LTC128B.U16 R172, desc[UR36][R10.64+0x12] ;  /* 0x000012240aac7981 */ /* 0x000164000c1e1520 */
.L_x_167:
[----:B------:R-:W-:Y:S05]  /*5c90*/  BSYNC B1 ;  /* 0x0000000000017941 */ /* 0x000fea0003800000 */
.L_x_166:
[----:B0----5:R-:W-:Y:S01]  /*5ca0*/  HADD2.F32 R8, -RZ, R172.H0_H0 ;  /* 0x200000acff087230 */ /* 0x021fe20000004100 */
[----:B------:R-:W-:Y:S01]  /*5cb0*/  ISETP.GT.AND P3, PT, R0, 0x10, P0 ;  /* 0x000000100000780c */ /* 0x000fe20000764270 */
[----:B------:R-:W-:Y:S03]  /*5cc0*/  BSSY B1, `(.L_x_168) ;  /* 0x0000009000017945 */ /* 0x000fe60003800000 */
[----:B------:R-:W-:-:S04]  /*5cd0*/  FMUL R8, R8, R155 ;  /* 0x0000009b08087220 */ /* 0x000fc80000400000 */
[----:B------:R-:W-:Y:S01]  /*5ce0*/  FFMA R31, R31, R154, R8 ;  /* 0x0000009a1f1f7223 */ /* 0x000fe20000000008 */
[----:B------:R-:W-:-:S04]  /*5cf0*/  IADD3 R8, P4, P5, R165, R158, R93 ;  /* 0x0000009ea5087210 */ /* 0x000fc80007d9e05d */
[----:B------:R-:W-:Y:S02]  /*5d00*/  F2FP.F16.F32.PACK_AB R31, RZ, R31 ;  /* 0x0000001fff1f723e */ /* 0x000fe400000000ff */
[----:B------:R-:W-:-:S05]  /*5d10*/  IADD3.X R9, R167, R159, R95, P4, P5 ;  /* 0x0000009fa7097210 */ /* 0x000fca00027ea45f */
[----:B------:R0:W-:Y:S01]  /*5d20*/  @P2 STG.E.U16 desc[UR36][R8.64+0x12], R31 ;  /* 0x0000121f08002986 */ /* 0x0001e2000c101524 */
[----:B------:R-:W-:Y:S05]  /*5d30*/  @!P3 BRA `(.L_x_169) ;  /* 0x000000000004b947 */ /* 0x000fea0003800000 */
[----:B------:R0:W5:Y:S02]  /*5d40*/  LDG.E.LTC128B.U16 R172, desc[UR36][R4.64+0x20] ;  /* 0x0000202404ac7981 */ /* 0x000164000c1e1520 */
.L_x_169:
[----:B------:R-:W-:Y:S05]  /*5d50*/  BSYNC B1 ;  /* 0x0000000000017941 */ /* 0x000fea0003800000 */
.L_x_168:
        /* <DEDUP_REMOVED lines=9> */
.L_x_171:
[----:B------:R-:W-:Y:S05]  /*5df0*/  BSYNC B1 ;  /* 0x0000000000017941 */ /* 0x000fea0003800000 */
.L_x_170:
        /* <DEDUP_REMOVED lines=9> */
.L_x_173:
[----:B------:R-:W-:Y:S05]  /*5e90*/  BSYNC B1 ;  /* 0x0000000000017941 */ /* 0x000fea0003800000 */
.L_x_172:
[----:B0----5:R-:W-:Y:S01]  /*5ea0*/  HADD2.F32 R12, -RZ, R172.H0_H0 ;  /* 0x200000acff0c7230 */ /* 0x021fe20000004100 */
        /* <DEDUP_REMOVED lines=8> */
.L_x_175:
[----:B------:R-:W-:Y:S05]  /*5f30*/  BSYNC B1 ;  /* 0x0000000000017941 */ /* 0x000fea0003800000 */
.L_x_174:
        /* <DEDUP_REMOVED lines=9> */
.L_x_177:
[----:B------:R-:W-:Y:S05]  /*5fd0*/  BSYNC B1 ;  /* 0x0000000000017941 */ /* 0x000fea0003800000 */
.L_x_176:
        /* <DEDUP_REMOVED lines=9> */
.L_x_179:
[----:B------:R-:W-:Y:S05]  /*6070*/  BSYNC B1 ;  /* 0x0000000000017941 */ /* 0x000fea0003800000 */
.L_x_178:
        /* <DEDUP_REMOVED lines=9> */
.L_x_181:
[----:B------:R-:W-:Y:S05]  /*6110*/  BSYNC B1 ;  /* 0x0000000000017941 */ /* 0x000fea0003800000 */
.L_x_180:
        /* <DEDUP_REMOVED lines=9> */
.L_x_183:
[----:B------:R-:W-:Y:S05]  /*61b0*/  BSYNC B1 ;  /* 0x0000000000017941 */ /* 0x000fea0003800000 */
.L_x_182:
        /* <DEDUP_REMOVED lines=9> */
.L_x_185:
[----:B------:R-:W-:Y:S05]  /*6250*/  BSYNC B1 ;  /* 0x0000000000017941 */ /* 0x000fea0003800000 */
.L_x_184:
        /* <DEDUP_REMOVED lines=9> */
.L_x_187:
[----:B------:R-:W-:Y:S05]  /*62f0*/  BSYNC B1 ;  /* 0x0000000000017941 */ /* 0x000fea0003800000 */
.L_x_186:
        /* <DEDUP_REMOVED lines=9> */
.L_x_189:
[----:B------:R-:W-:Y:S05]  /*6390*/  BSYNC B1 ;  /* 0x0000000000017941 */ /* 0x000fea0003800000 */
.L_x_188:
        /* <DEDUP_REMOVED lines=9> */
.L_x_191:
[----:B------:R-:W-:Y:S05]  /*6430*/  BSYNC B1 ;  /* 0x0000000000017941 */ /* 0x000fea0003800000 */
.L_x_190:
        /* <DEDUP_REMOVED lines=9> */
.L_x_193:
[----:B------:R-:W-:Y:S05]  /*64d0*/  BSYNC B1 ;  /* 0x0000000000017941 */ /* 0x000fea0003800000 */
.L_x_192:
        /* <DEDUP_REMOVED lines=9> */
.L_x_195:
[----:B------:R-:W-:Y:S05]  /*6570*/  BSYNC B1 ;  /* 0x0000000000017941 */ /* 0x000fea0003800000 */
.L_x_194:
        /* <DEDUP_REMOVED lines=9> */
.L_x_197:
[----:B------:R-:W-:Y:S05]  /*6610*/  BSYNC B1 ;  /* 0x0000000000017941 */ /* 0x000fea0003800000 */
.L_x_196:
        /* <DEDUP_REMOVED lines=9> */
.L_x_199:
[----:B------:R-:W-:Y:S05]  /*66b0*/  BSYNC B1 ;  /* 0x0000000000017941 */ /* 0x000fea0003800000 */
.L_x_198:
        /* <DEDUP_REMOVED lines=9> */
.L_x_201:
[----:B------:R-:W-:Y:S05]  /*6750*/  BSYNC B1 ;  /* 0x0000000000017941 */ /* 0x000fea0003800000 */
.L_x_200:
        /* <DEDUP_REMOVED lines=9> */
.L_x_203:
[----:B------:R-:W-:Y:S05]  /*67f0*/  BSYNC B1 ;  /* 0x0000000000017941 */ /* 0x000fea0003800000 */
.L_x_202:
        /* <DEDUP_REMOVED lines=9> */
.L_x_205:
[----:B------:R-:W-:Y:S05]  /*6890*/  BSYNC B1 ;  /* 0x0000000000017941 */ /* 0x000fea0003800000 */
.L_x_204:
        /* <DEDUP_REMOVED lines=9> */
.L_x_207:
[----:B------:R-:W-:Y:S05]  /*6930*/  BSYNC B1 ;  /* 0x0000000000017941 */ /* 0x000fea0003800000 */
.L_x_206:
        /* <DEDUP_REMOVED lines=9> */
.L_x_209:
[----:B------:R-:W-:Y:S05]  /*69d0*/  BSYNC B1 ;  /* 0x0000000000017941 */ /* 0x000fea0003800000 */
.L_x_208:
        /* <DEDUP_REMOVED lines=9> */
.L_x_211:
[----:B------:R-:W-:Y:S05]  /*6a70*/  BSYNC B1 ;  /* 0x0000000000017941 */ /* 0x000fea0003800000 */
.L_x_210:
        /* <DEDUP_REMOVED lines=9> */
.L_x_213:
[----:B------:R-:W-:Y:S05]  /*6b10*/  BSYNC B1 ;  /* 0x0000000000017941 */ /* 0x000fea0003800000 */
.L_x_212:
        /* <DEDUP_REMOVED lines=9> */
.L_x_215:
[----:B------:R-:W-:Y:S05]  /*6bb0*/  BSYNC B1 ;  /* 0x0000000000017941 */ /* 0x000fea0003800000 */
.L_x_214:
        /* <DEDUP_REMOVED lines=9> */
.L_x_217:
[----:B------:R-:W-:Y:S05]  /*6c50*/  BSYNC B1 ;  /* 0x0000000000017941 */ /* 0x000fea0003800000 */
.L_x_216:
        /* <DEDUP_REMOVED lines=9> */
.L_x_219:
[----:B------:R-:W-:Y:S05]  /*6cf0*/  BSYNC B1 ;  /* 0x0000000000017941 */ /* 0x000fea0003800000 */
.L_x_218:
        /* <DEDUP_REMOVED lines=9> */
.L_x_221:
[----:B------:R-:W-:Y:S05]  /*6d90*/  BSYNC B1 ;  /* 0x0000000000017941 */ /* 0x000fea0003800000 */
.L_x_220:
        /* <DEDUP_REMOVED lines=9> */
.L_x_223:
[----:B------:R-:W-:Y:S05]  /*6e30*/  BSYNC B1 ;  /* 0x0000000000017941 */ /* 0x000fea0003800000 */
.L_x_222:
        /* <DEDUP_REMOVED lines=9> */
.L_x_225:
[----:B------:R-:W-:Y:S05]  /*6ed0*/  BSYNC B1 ;  /* 0x0000000000017941 */ /* 0x000fea0003800000 */
.L_x_224:
        /* <DEDUP_REMOVED lines=9> */
.L_x_227:
[----:B------:R-:W-:Y:S05]  /*6f70*/  BSYNC B1 ;  /* 0x0000000000017941 */ /* 0x000fea0003800000 */
.L_x_226:
        /* <DEDUP_REMOVED lines=9> */
.L_x_229:
[----:B------:R-:W-:Y:S05]  /*7010*/  BSYNC B1 ;  /* 0x0000000000017941 */ /* 0x000fea0003800000 */
.L_x_228:
        /* <DEDUP_REMOVED lines=9> */
.L_x_231:
[----:B------:R-:W-:Y:S05]  /*70b0*/  BSYNC B1 ;  /* 0x0000000000017941 */ /* 0x000fea0003800000 */
.L_x_230:
        /* <DEDUP_REMOVED lines=9> */
.L_x_233:
[----:B------:R-:W-:Y:S05]  /*7150*/  BSYNC B1 ;  /* 0x0000000000017941 */ /* 0x000fea0003800000 */
.L_x_232:
        /* <DEDUP_REMOVED lines=9> */
.L_x_235:
[----:B------:R-:W-:Y:S05]  /*71f0*/  BSYNC B1 ;  /* 0x0000000000017941 */ /* 0x000fea0003800000 */
.L_x_234:
        /* <DEDUP_REMOVED lines=9> */
.L_x_237:
[----:B------:R-:W-:Y:S05]  /*7290*/  BSYNC B1 ;  /* 0x0000000000017941 */ /* 0x000fea0003800000 */
.L_x_236:
        /* <DEDUP_REMOVED lines=9> */
.L_x_239:
[----:B------:R-:W-:Y:S05]  /*7330*/  BSYNC B1 ;  /* 0x0000000000017941 */ /* 0x000fea0003800000 */
.L_x_238:
        /* <DEDUP_REMOVED lines=9> */
.L_x_241:
[----:B------:R-:W-:Y:S05]  /*73d0*/  BSYNC B1 ;  /* 0x0000000000017941 */ /* 0x000fea0003800000 */
.L_x_240:
        /* <DEDUP_REMOVED lines=9> */
.L_x_243:
[----:B------:R-:W-:Y:S05]  /*7470*/  BSYNC B1 ;  /* 0x0000000000017941 */ /* 0x000fea0003800000 */
.L_x_242:
        /* <DEDUP_REMOVED lines=9> */
.L_x_245:
[----:B------:R-:W-:Y:S05]  /*7510*/  BSYNC B1 ;  /* 0x0000000000017941 */ /* 0x000fea0003800000 */
.L_x_244:
        /* <DEDUP_REMOVED lines=9> */
.L_x_247:
[----:B------:R-:W-:Y:S05]  /*75b0*/  BSYNC B1 ;  /* 0x0000000000017941 */ /* 0x000fea0003800000 */
.L_x_246:
        /* <DEDUP_REMOVED lines=9> */
.L_x_249:
[----:B------:R-:W-:Y:S05]  /*7650*/  BSYNC B1 ;  /* 0x0000000000017941 */ /* 0x000fea0003800000 */
.L_x_248:
        /* <DEDUP_REMOVED lines=9> */
.L_x_251:
[----:B------:R-:W-:Y:S05]  /*76f0*/  BSYNC B1 ;  /* 0x0000000000017941 */ /* 0x000fea0003800000 */
.L_x_250:
        /* <DEDUP_REMOVED lines=9> */
.L_x_253:
[----:B------:R-:W-:Y:S05]  /*7790*/  BSYNC B1 ;  /* 0x0000000000017941 */ /* 0x000fea0003800000 */
.L_x_252:
        /* <DEDUP_REMOVED lines=9> */
.L_x_255:
[----:B------:R-:W-:Y:S05]  /*7830*/  BSYNC B1 ;  /* 0x0000000000017941 */ /* 0x000fea0003800000 */
.L_x_254:
        /* <DEDUP_REMOVED lines=9> */
.L_x_257:
[----:B------:R-:W-:Y:S05]  /*78d0*/  BSYNC B1 ;  /* 0x0000000000017941 */ /* 0x000fea0003800000 */
.L_x_256:
        /* <DEDUP_REMOVED lines=9> */
.L_x_259:
[----:B------:R-:W-:Y:S05]  /*7970*/  BSYNC B1 ;  /* 0x0000000000017941 */ /* 0x000fea0003800000 */
.L_x_258:
        /* <DEDUP_REMOVED lines=9> */
.L_x_261:
[----:B------:R-:W-:Y:S05]  /*7a10*/  BSYNC B1 ;  /* 0x0000000000017941 */ /* 0x000fea0003800000 */
.L_x_260:
        /* <DEDUP_REMOVED lines=9> */
.L_x_263:
[----:B------:R-:W-:Y:S05]  /*7ab0*/  BSYNC B1 ;  /* 0x0000000000017941 */ /* 0x000fea0003800000 */
.L_x_262:
        /* <DEDUP_REMOVED lines=9> */
.L_x_265:
[----:B------:R-:W-:Y:S05]  /*7b50*/  BSYNC B1 ;  /* 0x0000000000017941 */ /* 0x000fea0003800000 */
.L_x_264:
        /* <DEDUP_REMOVED lines=9> */
.L_x_267:
[----:B------:R-:W-:Y:S05]  /*7bf0*/  BSYNC B1 ;  /* 0x0000000000017941 */ /* 0x000fea0003800000 */
.L_x_266:
        /* <DEDUP_REMOVED lines=9> */
.L_x_269:
[----:B------:R-:W-:Y:S05]  /*7c90*/  BSYNC B1 ;  /* 0x0000000000017941 */ /* 0x000fea0003800000 */
.L_x_268:
        /* <DEDUP_REMOVED lines=9> */
.L_x_271:
[----:B------:R-:W-:Y:S05]  /*7d30*/  BSYNC B1 ;  /* 0x0000000000017941 */ /* 0x000fea0003800000 */
.L_x_270:
        /* <DEDUP_REMOVED lines=9> */
.L_x_273:
[----:B------:R-:W-:Y:S05]  /*7dd0*/  BSYNC B1 ;  /* 0x0000000000017941 */ /* 0x000fea0003800000 */
.L_x_272:
        /* <DEDUP_REMOVED lines=9> */
.L_x_275:
[----:B------:R-:W-:Y:S05]  /*7e70*/  BSYNC B1 ;  /* 0x0000000000017941 */ /* 0x000fea0003800000 */
.L_x_274:
[----:B012--5:R-:W-:Y:S01]  /*7e80*/  HADD2.F32 R4, -RZ, R172.H0_H0 ;  /* 0x200000acff047230 */ /* 0x027fe20000004100 */
        /* <DEDUP_REMOVED lines=8> */
.L_x_277:
[----:B------:R-:W-:Y:S05]  /*7f10*/  BSYNC B1 ;  /* 0x0000000000017941 */ /* 0x000fea0003800000 */
.L_x_276:
[----:B0----5:R-:W-:Y:S01]  /*7f20*/  HADD2.F32 R4, -RZ, R172.H0_H0 ;  /* 0x200000acff047230 */ /* 0x021fe20000004100 */
[----:B------:R-:W-:Y:S01]  /*7f30*/  ISETP.GT.AND P1, PT, R0, 0x79, P1 ;  /* 0x000000790000780c */ /* 0x000fe20000f24270 */
[----:B------:R-:W-:Y:S01]  /*7f40*/  @P2 IMAD.MOV.U32 R5, RZ, RZ, R9 ;  /* 0x000000ffff052224 */ /* 0x000fe200078e0009 */
[----:B------:R-:W-:Y:S02]  /*7f50*/  BSSY B1, `(.L_x_278) ;  /* 0x0000008000017945 */ /* 0x000fe40003800000 */
[----:B------:R-:W-:Y:S01]  /*7f60*/  FMUL R3, R4, R155 ;  /* 0x0000009b04037220 */ /* 0x000fe20000400000 */
[----:B------:R-:W-:-:S03]  /*7f70*/  @P2 IMAD.MOV.U32 R4, RZ, RZ, R8 ;  /* 0x000000ffff042224 */ /* 0x000fc600078e0008 */
[----:B------:R-:W-:-:S05]  /*7f80*/  FFMA R3, R86, R154, R3 ;  /* 0x0000009a56037223 */ /* 0x000fca0000000003 */
[----:B------:R-:W-:-:S05]  /*7f90*/  F2FP.F16.F32.PACK_AB R3, RZ, R3 ;  /* 0x00000003ff03723e */ /* 0x000fca00000000ff */
[----:B------:R0:W-:Y:S01]  /*7fa0*/  @P2 STG.E.U16 desc[UR36][R4.64+0xf0], R3 ;  /* 0x0000f00304002986 */ /* 0x0001e2000c101524 */
[----:B------:R-:W-:Y:S05]  /*7fb0*/  @!P1 BRA `(.L_x_279) ;  /* 0x0000000000049947 */ /* 0x000fea0003800000 */
[----:B------:R2:W5:Y:S02]  /*7fc0*/  LDG.E.LTC128B.U16 R172, desc[UR36][R10.64+0xf2] ;  /* 0x0000f2240aac7981 */ /* 0x000564000c1e1520 */
.L_x_279:
[----:B------:R-:W-:Y:S05]  /*7fd0*/  BSYNC B1 ;  /* 0x0000000000017941 */ /* 0x000fea0003800000 */
.L_x_278:
[----:B------:R-:W-:Y:S05]  /*7fe0*/  @!P1 BRA `(.L_x_280) ;  /* 0x00000024004c9947 */ /* 0x000fea0003800000 */
[----:B-----5:R-:W-:-:S05]  /*7ff0*/  HADD2.F32 R172, -RZ, R172.H0_H0 ;  /* 0x200000acffac7230 */ /* 0x020fca0000004100 */
[----:B------:R-:W-:-:S04]  /*8000*/  FMUL R172, R172, R155 ;  /* 0x0000009bacac7220 */ /* 0x000fc80000400000 */
[----:B------:R-:W-:-:S05]  /*8010*/  FFMA R172, R87, R154, R172 ;  /* 0x0000009a57ac7223 */ /* 0x000fca00000000ac */
[----:B------:R-:W-:-:S05]  /*8020*/  F2FP.F16.F32.PACK_AB R172, RZ, R172 ;  /* 0x000000acffac723e */ /* 0x000fca00000000ff */
[----:B------:R0:W-:Y:S01]  /*8030*/  STG.E.U16 desc[UR36][R8.64+0xf2], R172 ;  /* 0x0000f2ac08007986 */ /* 0x0001e2000c101524 */
[----:B------:R-:W-:Y:S05]  /*8040*/  BRA `(.L_x_280) ;  /* 0x0000002400347947 */ /* 0x000fea0003800000 */
.L_x_29:
[----:B------:R-:W-:Y:S01]  /*8050*/  ULDC.64 UR4, c[0x0][0x5c0] ;  /* 0x0001700000047ab9 */ /* 0x000fe20000000a00 */
[-C--:B------:R-:W-:Y:S01]  /*8060*/  FMUL R88, R88, R154.reuse ;  /* 0x0000009a58587220 */ /* 0x080fe20000400000 */
[----:B------:R-:W-:Y:S01]  /*8070*/  LEA R8, P0, R166, UR4, 0x1 ;  /* 0x00000004a6087c11 */ /* 0x000fe2000f8008ff */
[----:B------:R-:W-:Y:S01]  /*8080*/  IMAD.SHL.U32 R7, R4, 0x10, RZ ;  /* 0x0000001004077824 */ /* 0x000fe200078e00ff */
[----:B------:R-:W-:Y:S01]  /*8090*/  ISETP.GT.AND P2, PT, R0, 0x1, P3 ;  /* 0x000000010000780c */ /* 0x000fe20001f44270 */
[-C--:B------:R-:W-:Y:S01]  /*80a0*/  FMUL R89, R89, R154.reuse ;  /* 0x0000009a59597220 */ /* 0x080fe20000400000 */
[----:B------:R-:W-:Y:S01]  /*80b0*/  LEA.HI.X R9, R166, UR5, R169, 0x1, P0 ;  /* 0x00000005a6097c11 */ /* 0x000fe200080f0ca9 */
[-C--:B------:R-:W-:Y:S01]  /*80c0*/  FMUL R90, R90, R154.reuse ;  /* 0x0000009a5a5a7220 */ /* 0x080fe20000400000 */
[----:B------:R-:W-:Y:S01]  /*80d0*/  ISETP.GT.AND P0, PT, R3, 0x8, PT ;  /* 0x000000080300780c */ /* 0x000fe20003f04270 */
[----:B------:R-:W-:Y:S01]  /*80e0*/  FMUL R91, R91, R154 ;  /* 0x0000009a5b5b7220 */ /* 0x000fe20000400000 */
[----:B------:R-:W-:Y:S01]  /*80f0*/  F2FP.F16.F32.PACK_AB R88, RZ, R88 ;  /* 0x00000058ff58723e */ /* 0x000fe200000000ff */
[-C--:B------:R-:W-:Y:S01]  /*8100*/  FMUL R92, R92, R154.reuse ;  /* 0x0000009a5c5c7220 */ /* 0x080fe20000400000 */
[----:B------:R-:W-:Y:S01]  /*8110*/  ISETP.GT.AND P4, PT, R0, RZ, P0 ;  /* 0x000000ff0000720c */ /* 0x000fe20000784270 */
[----:B------:R-:W-:Y:S01]  /*8120*/  FMUL R93, R93, R154 ;  /* 0x0000009a5d5d7220 */ /* 0x000fe20000400000 */
[----:B------:R-:W-:Y:S01]  /*8130*/  SHF.L.U64.HI R6, R4, 0x4, R5 ;  /* 0x0000000404067819 */ /* 0x000fe20000010205 */
[----:B------:R-:W-:Y:S01]  /*8140*/  @P1 STG.E.U16 desc[UR36][R8.64], R88 ;  /* 0x0000005808001986 */ /* 0x000fe2000c101524 */
[----:B------:R-:W-:Y:S01]  /*8150*/  IADD3 R10, P5, R7, R8, RZ ;  /* 0x00000008070a7210 */ /* 0x000fe20007fbe0ff */
[-C--:B------:R-:W-:Y:S01]  /*8160*/  FMUL R94, R94, R154.reuse ;  /* 0x0000009a5e5e7220 */ /* 0x080fe20000400000 */
[----:B------:R-:W-:Y:S01]  /*8170*/  ISETP.GT.AND P1, PT, R0, 0x1, P0 ;  /* 0x000000010000780c */ /* 0x000fe20000724270 */
[----:B------:R-:W-:Y:S01]  /*8180*/  FMUL R95, R95, R154 ;  /* 0x0000009a5f5f7220 */ /* 0x000fe20000400000 */
[----:B------:R-:W-:Y:S01]  /*8190*/  F2FP.F16.F32.PACK_AB R89, RZ, R89 ;  /* 0x00000059ff59723e */ /* 0x000fe200000000ff */
[----:B------:R-:W-:Y:S01]  /*81a0*/  IMAD.X R11, R6, 0x1, R9, P5 ;  /* 0x00000001060b7824 */ /* 0x000fe200028e0609 */
[----:B------:R-:W-:Y:S01]  /*81b0*/  F2FP.F16.F32.PACK_AB R90, RZ, R90 ;  /* 0x0000005aff5a723e */ /* 0x000fe200000000ff */
[-C--:B------:R-:W-:Y:S01]  /*81c0*/  FMUL R96, R96, R154.reuse ;  /* 0x0000009a60607220 */ /* 0x080fe20000400000 */
[----:B------:R-:W-:Y:S01]  /*81d0*/  F2FP.F16.F32.PACK_AB R91, RZ, R91 ;  /* 0x0000005bff5b723e */ /* 0x000fe200000000ff */
[----:B------:R-:W-:Y:S01]  /*81e0*/  @P2 STG.E.U16 desc[UR36][R8.64+0x2], R89 ;  /* 0x0000025908002986 */ /* 0x000fe2000c101524 */
[C---:B------:R-:W-:Y:S01]  /*81f0*/  ISETP.GT.AND P5, PT, R0.reuse, 0x9, P3 ;  /* 0x000000090000780c */ /* 0x040fe20001fa4270 */
[-C--:B------:R-:W-:Y:S01]  /*8200*/  FMUL R97, R97, R154.reuse ;  /* 0x0000009a61617220 */ /* 0x080fe20000400000 */
[C---:B------:R-:W-:Y:S01]  /*8210*/  ISETP.GT.AND P2, PT, R0.reuse, 0x8, P0 ;  /* 0x000000080000780c */ /* 0x040fe20000744270 */
[----:B------:R-:W-:Y:S01]  /*8220*/  @P4 STG.E.U16 desc[UR36][R10.64], R90 ;  /* 0x0000005a0a004986 */ /* 0x000fe2000c101524 */
[----:B------:R-:W-:Y:S01]  /*8230*/  ISETP.GT.AND P4, PT, R0, 0x8, P3 ;  /* 0x000000080000780c */ /* 0x000fe20001f84270 */
[----:B------:R-:W-:Y:S01]  /*8240*/  FMUL R98, R98, R154 ;  /* 0x0000009a62627220 */ /* 0x000fe20000400000 */
[----:B------:R-:W-:Y:S01]  /*8250*/  F2FP.F16.F32.PACK_AB R92, RZ, R92 ;  /* 0x0000005cff5c723e */ /* 0x000fe200000000ff */
[----:B------:R-:W-:Y:S01]  /*8260*/  @P1 STG.E.U16 desc[UR36][R10.64+0x2], R91 ;  /* 0x0000025b0a001986 */ /* 0x000fe2000c101524 */
[----:B------:R-:W-:Y:S01]  /*8270*/  ISETP.GT.AND P1, PT, R0, 0x9, P0 ;  /* 0x000000090000780c */ /* 0x000fe20000724270 */
[-C--:B------:R-:W-:Y:S01]  /*8280*/  FMUL R99, R99, R154.reuse ;  /* 0x0000009a63637220 */ /* 0x080fe20000400000 */
[----:B------:R-:W-:Y:S01]  /*8290*/  F2FP.F16.F32.PACK_AB R93, RZ, R93 ;  /* 0x0000005dff5d723e */ /* 0x000fe200000000ff */
[----:B------:R-:W-:Y:S01]  /*82a0*/  FMUL R100, R100, R154 ;  /* 0x0000009a64647220 */ /* 0x000fe20000400000 */
[----:B------:R-:W-:Y:S01]  /*82b0*/  F2FP.F16.F32.PACK_AB R94, RZ, R94 ;  /* 0x0000005eff5e723e */ /* 0x000fe200000000ff */
[-C--:B------:R-:W-:Y:S01]  /*82c0*/  FMUL R101, R101, R154.reuse ;  /* 0x0000009a65657220 */ /* 0x080fe20000400000 */
[----:B------:R-:W-:Y:S01]  /*82d0*/  F2FP.F16.F32.PACK_AB R95, RZ, R95 ;  /* 0x0000005fff5f723e */ /* 0x000fe200000000ff */
[----:B------:R-:W-:Y:S01]  /*82e0*/  FMUL R102, R102, R154 ;  /* 0x0000009a66667220 */ /* 0x000fe20000400000 */
[----:B------:R-:W-:Y:S01]  /*82f0*/  F2FP.F16.F32.PACK_AB R96, RZ, R96 ;  /* 0x00000060ff60723e */ /* 0x000fe200000000ff */
[----:B------:R-:W-:Y:S01]  /*8300*/  @P4 STG.E.U16 desc[UR36][R8.64+0x10], R92 ;  /* 0x0000105c08004986 */ /* 0x000fe2000c101524 */
[C---:B------:R-:W-:Y:S01]  /*8310*/  ISETP.GT.AND P4, PT, R0.reuse, 0x10, P3 ;  /* 0x000000100000780c */ /* 0x040fe20001f84270 */
[-C--:B------:R-:W-:Y:S01]  /*8320*/  FMUL R103, R103, R154.reuse ;  /* 0x0000009a67677220 */ /* 0x080fe20000400000 */
[----:B------:R-:W-:Y:S01]  /*8330*/  F2FP.F16.F32.PACK_AB R97, RZ, R97 ;  /* 0x00000061ff61723e */ /* 0x000fe200000000ff */
[----:B------:R-:W-:Y:S01]  /*8340*/  @P5 STG.E.U16 desc[UR36][R8.64+0x12], R93 ;  /* 0x0000125d08005986 */ /* 0x000fe2000c101524 */
[----:B------:R-:W-:Y:S01]  /*8350*/  ISETP.GT.AND P5, PT, R0, 0x11, P0 ;  /* 0x000000110000780c */ /* 0x000fe200007a4270 */
        /* <DEDUP_REMOVED lines=74> */
[-C--:B------:R-:W-:Y:S01]  /*8800*/  FMUL R125, R125, R154.reuse ;  /* 0x0000009a7d7d7220 */ /* 0x080fe20000400000 */
[----:B------:R-:W-:Y:S01]  /*8810*/  F2FP.F16.F32.PACK_AB R119, RZ, R119 ;  /* 0x00000077ff77723e */ /* 0x000fe200000000ff */
[----:B------:R-:W-:Y:S01]  /*8820*/  FMUL R126, R126, R154 ;  /* 0x0000009a7e7e7220 */ /* 0x000fe20000400000 */
[----:B------:R-:W-:Y:S01]  /*8830*/  F2FP.F16.F32.PACK_AB R120, RZ, R120 ;  /* 0x00000078ff78723e */ /* 0x000fe200000000ff */
        /* <DEDUP_REMOVED lines=64> */
[----:B------:R-:W-:Y:S01]  /*8c40*/  FMUL R145, R145, R154 ;  /* 0x0000009a91917220 */ /* 0x000fe20000400000 */
[----:B------:R-:W-:Y:S01]  /*8c50*/  F2FP.F16.F32.PACK_AB R139, RZ, R139 ;  /* 0x0000008bff8b723e */ /* 0x000fe200000000ff */
[----:B------:R-:W-:Y:S01]  /*8c60*/  IMAD.SHL.U32 R21, R4, 0x100, RZ ;  /* 0x0000010004157824 */ /* 0x000fe200078e00ff */
[----:B------:R-:W-:Y:S01]  /*8c70*/  F2FP.F16.F32.PACK_AB R140, RZ, R140 ;  /* 0x0000008cff8c723e */ /* 0x000fe200000000ff */
[----:B------:R-:W-:Y:S01]  /*8c80*/  @P1 STG.E.U16 desc[UR36][R8.64+0x90], R124 ;  /* 0x0000907c08001986 */ /* 0x000fe2000c101524 */
[----:B------:R-:W-:Y:S01]  /*8c90*/  ISETP.GT.AND P1, PT, R0, 0x50, P3 ;  /* 0x000000500000780c */ /* 0x000fe20001f24270 */
[-C--:B------:R-:W-:Y:S01]  /*8ca0*/  FMUL R146, R146, R154.reuse ;  /* 0x0000009a92927220 */ /* 0x080fe20000400000 */
[----:B------:R-:W-:Y:S01]  /*8cb0*/  F2FP.F16.F32.PACK_AB R141, RZ, R141 ;  /* 0x0000008dff8d723e */ /* 0x000fe200000000ff */
[----:B------:R-:W-:Y:S01]  /*8cc0*/  @P2 STG.E.U16 desc[UR36][R8.64+0x92], R125 ;  /* 0x0000927d08002986 */ /* 0x000fe2000c101524 */
[C---:B------:R-:W-:Y:S01]  /*8cd0*/  ISETP.GT.AND P2, PT, R0.reuse, 0x51, P3 ;  /* 0x000000510000780c */ /* 0x040fe20001f44270 */
[----:B------:R-:W-:Y:S01]  /*8ce0*/  FMUL R147, R147, R154 ;  /* 0x0000009a93937220 */ /* 0x000fe20000400000 */
        /* <DEDUP_REMOVED lines=12> */
[----:B------:R-:W-:Y:S01]  /*8db0*/  SHF.L.U64.HI R15, R4, 0x8, R5 ;  /* 0x00000008040f7819 */ /* 0x000fe20000010205 */
[----:B------:R-:W-:Y:S01]  /*8dc0*/  @P2 STG.E.U16 desc[UR36][R8.64+0xa2], R129 ;  /* 0x0000a28108002986 */ /* 0x000fe2000c101524 */
[C---:B------:R-:W-:Y:S01]  /*8dd0*/  ISETP.GT.AND P2, PT, R0.reuse, 0x59, P3 ;  /* 0x000000590000780c */ /* 0x040fe20001f44270 */
        /* <DEDUP_REMOVED lines=56> */
[----:B------:R-:W-:Y:S01]  /*9160*/  FMUL R39, R39, R154 ;  /* 0x0000009a27277220 */ /* 0x000fe20000400000 */
[----:B------:R-:W-:Y:S01]  /*9170*/  F2FP.F16.F32.PACK_AB R33, RZ, R33 ;  /* 0x00000021ff21723e */ /* 0x000fe200000000ff */
[----:B------:R-:W-:Y:S01]  /*9180*/  @P2 STG.E.U16 desc[UR36][R10.64+0xd0], R142 ;  /* 0x0000d08e0a002986 */ /* 0x000fe2000c101524 */
[----:B------:R-:W-:Y:S01]  /*9190*/  F2FP.F16.F32.PACK_AB R34, RZ, R34 ;  /* 0x00000022ff22723e */ /* 0x000fe200000000ff */
[-C--:B------:R-:W-:Y:S01]  /*91a0*/  FMUL R40, R40, R154.reuse ;  /* 0x0000009a28287220 */ /* 0x080fe20000400000 */
[----:B------:R-:W-:Y:S01]  /*91b0*/  F2FP.F16.F32.PACK_AB R35, RZ, R35 ;  /* 0x00000023ff23723e */ /* 0x000fe200000000ff */
        /* <DEDUP_REMOVED lines=8> */
[----:B------:R-:W-:Y:S01]  /*9240*/  @P1 IMAD.MOV.U32 R4, RZ, RZ, R8 ;  /* 0x000000ffff041224 */ /* 0x000fe200078e0008 */
[----:B------:R-:W-:Y:S01]  /*9250*/  @P1 MOV R5, R9 ;  /* 0x0000000900051202 */ /* 0x000fe20000000f00 */
[----:B------:R-:W-:Y:S01]  /*9260*/  FMUL R43, R43, R154 ;  /* 0x0000009a2b2b7220 */ /* 0x000fe20000400000 */
[----:B------:R-:W-:Y:S01]  /*9270*/  F2FP.F16.F32.PACK_AB R38, RZ, R38 ;  /* 0x00000026ff26723e */ /* 0x000fe200000000ff */
[----:B------:R-:W-:Y:S01]  /*9280*/  FMUL R44, R44, R154 ;  /* 0x0000009a2c2c7220 */ /* 0x000fe20000400000 */
[----:B------:R-:W-:Y:S01]  /*9290*/  F2FP.F16.F32.PACK_AB R39, RZ, R39 ;  /* 0x00000027ff27723e */ /* 0x000fe200000000ff */
[----:B------:R0:W-:Y:S01]  /*92a0*/  @P1 STG.E.U16 desc[UR36][R4.64+0xe2], R145 ;  /* 0x0000e29104001986 */ /* 0x0001e2000c101524 */
[----:B------:R-:W-:Y:S01]  /*92b0*/  IADD3 R12, P1, P2, R7, R8, R21 ;  /* 0x00000008070c7210 */ /* 0x000fe20007a3e015 */
[----:B------:R-:W-:Y:S01]  /*92c0*/  FMUL R45, R45, R154 ;  /* 0x0000009a2d2d7220 */ /* 0x000fe20000400000 */
[----:B------:R-:W-:Y:S01]  /*92d0*/  F2FP.F16.F32.PACK_AB R40, RZ, R40 ;  /* 0x00000028ff28723e */ /* 0x000fe200000000ff */
[-C--:B------:R-:W-:Y:S01]  /*92e0*/  FMUL R46, R46, R154.reuse ;  /* 0x0000009a2e2e7220 */ /* 0x080fe20000400000 */
[----:B------:R-:W-:Y:S01]  /*92f0*/  IADD3.X R13, R6, R9, R15, P1, P2 ;  /* 0x00000009060d7210 */ /* 0x000fe20000fe440f */
[-C--:B------:R-:W-:Y:S01]  /*9300*/  FMUL R47, R47, R154.reuse ;  /* 0x0000009a2f2f7220 */ /* 0x080fe20000400000 */
[C---:B------:R-:W-:Y:S01]  /*9310*/  ISETP.GT.AND P1, PT, R3.reuse, 0x80, PT ;  /* 0x000000800300780c */ /* 0x040fe20003f24270 */
[-C--:B------:R-:W-:Y:S01]  /*9320*/  FMUL R48, R48, R154.reuse ;  /* 0x0000009a30307220 */ /* 0x080fe20000400000 */
[----:B------:R-:W-:Y:S01]  /*9330*/  ISETP.GT.AND P2, PT, R3, 0x88, PT ;  /* 0x000000880300780c */ /* 0x000fe20003f44270 */
[----:B------:R-:W-:Y:S01]  /*9340*/  FMUL R49, R49, R154 ;  /* 0x0000009a31317220 */ /* 0x000fe20000400000 */
[----:B------:R-:W-:Y:S01]  /*9350*/  F2FP.F16.F32.PACK_AB R41, RZ, R41 ;  /* 0x00000029ff29723e */ /* 0x000fe200000000ff */
[----:B0-----:R-:W-:Y:S01]  /*9360*/  @P5 IMAD.MOV.U32 R4, RZ, RZ, R10 ;  /* 0x000000ffff045224 */ /* 0x001fe200078e000a */
[----:B------:R-:W-:Y:S01]  /*9370*/  F2FP.F16.F32.PACK_AB R42, RZ, R42 ;  /* 0x0000002aff2a723e */ /* 0x000fe200000000ff */
[----:B------:R-:W-:Y:S01]  /*9380*/  @P5 IMAD.MOV.U32 R5, RZ, RZ, R11 ;  /* 0x000000ffff055224 */ /* 0x000fe200078e000b */
[----:B------:R-:W-:Y:S01]  /*9390*/  F2FP.F16.F32.PACK_AB R43, RZ, R43 ;  /* 0x0000002bff2b723e */ /* 0x000fe200000000ff */
[----:B------:R-:W-:Y:S01]  /*93a0*/  FMUL R50, R50, R154 ;  /* 0x0000009a32327220 */ /* 0x000fe20000400000 */
[----:B------:R-:W-:Y:S01]  /*93b0*/  F2FP.F16.F32.PACK_AB R44, RZ, R44 ;  /* 0x0000002cff2c723e */ /* 0x000fe200000000ff */
[-C--:B------:R-:W-:Y:S01]  /*93c0*/  FMUL R51, R51, R154.reuse ;  /* 0x0000009a33337220 */ /* 0x080fe20000400000 */
[----:B------:R0:W-:Y:S01]  /*93d0*/  @P5 STG.E.U16 desc[UR36][R4.64+0xe0], R146 ;  /* 0x0000e09204005986 */ /* 0x0001e2000c101524 */
[----:B------:R-:W-:Y:S01]  /*93e0*/  ISETP.GT.AND P5, PT, R0, 0x78, P3 ;  /* 0x000000780000780c */ /* 0x000fe20001fa4270 */
[-C--:B------:R-:W-:Y:S01]  /*93f0*/  FMUL R52, R52, R154.reuse ;  /* 0x0000009a34347220 */ /* 0x080fe20000400000 */
[C---:B------:R-:W-:Y:S01]  /*9400*/  ISETP.GT.AND P3, PT, R0.reuse, 0x79, P3 ;  /* 0x000000790000780c */ /* 0x040fe20001f64270 */
[----:B------:R-:W-:Y:S01]  /*9410*/  @P4 STG.E.U16 desc[UR36][R10.64+0xe2], R147 ;  /* 0x0000e2930a004986 */ /* 0x000fe2000c101524 */
[C---:B------:R-:W-:Y:S01]  /*9420*/  ISETP.GT.AND P4, PT, R0.reuse, 0x78, P0 ;  /* 0x000000780000780c */ /* 0x040fe20000784270 */
[-C--:B------:R-:W-:Y:S01]  /*9430*/  FMUL R53, R53, R154.reuse ;  /* 0x0000009a35357220 */ /* 0x080fe20000400000 */
[----:B------:R-:W-:Y:S01]  /*9440*/  ISETP.GT.AND P0, PT, R0, 0x79, P0 ;  /* 0x000000790000780c */ /* 0x000fe20000704270 */
[-C--:B------:R-:W-:Y:S01]  /*9450*/  FMUL R54, R54, R154.reuse ;  /* 0x0000009a36367220 */ /* 0x080fe20000400000 */
[----:B------:R-:W-:Y:S01]  /*9460*/  F2FP.F16.F32.PACK_AB R45, RZ, R45 ;  /* 0x0000002dff2d723e */ /* 0x000fe200000000ff */
[----:B------:R-:W-:Y:S01]  /*9470*/  FMUL R55, R55, R154 ;  /* 0x0000009a37377220 */ /* 0x000fe20000400000 */
[----:B------:R-:W-:Y:S01]  /*9480*/  F2FP.F16.F32.PACK_AB R46, RZ, R46 ;  /* 0x0000002eff2e723e */ /* 0x000fe200000000ff */
[----:B------:R-:W-:Y:S01]  /*9490*/  FMUL R56, R56, R154 ;  /* 0x0000009a38387220 */ /* 0x000fe20000400000 */
[----:B------:R-:W-:Y:S01]  /*94a0*/  F2FP.F16.F32.PACK_AB R47, RZ, R47 ;  /* 0x0000002fff2f723e */ /* 0x000fe200000000ff */
[----:B------:R-:W-:Y:S01]  /*94b0*/  @P5 STG.E.U16 desc[UR36][R8.64+0xf0], R148 ;  /* 0x0000f09408005986 */ /* 0x000fe2000c101524 */
[----:B0-----:R-:W-:Y:S01]  /*94c0*/  IADD3 R4, P5, R21, R8, RZ ;  /* 0x0000000815047210 */ /* 0x001fe20007fbe0ff */
[----:B------:R-:W-:Y:S01]  /*94d0*/  FMUL R57, R57, R154 ;  /* 0x0000009a39397220 */ /* 0x000fe20000400000 */
[----:B------:R-:W-:Y:S01]  /*94e0*/  F2FP.F16.F32.PACK_AB R48, RZ, R48 ;  /* 0x00000030ff30723e */ /* 0x000fe200000000ff */
[----:B------:R0:W-:Y:S01]  /*94f0*/  @P3 STG.E.U16 desc[UR36][R8.64+0xf2], R149 ;  /* 0x0000f29508003986 */ /* 0x0001e2000c101524 */
[C---:B------:R-:W-:Y:S01]  /*9500*/  ISETP.GT.AND P3, PT, R0.reuse, RZ, P1 ;  /* 0x000000ff0000720c */ /* 0x040fe20000f64270 */
[----:B------:R-:W-:Y:S01]  /*9510*/  IMAD.X R5, R15, 0x1, R9, P5 ;  /* 0x000000010f057824 */ /* 0x000fe200028e0609 */
[C---:B------:R-:W-:Y:S01]  /*9520*/  ISETP.GT.AND P5, PT, R0.reuse, RZ, P2 ;  /* 0x000000ff0000720c */ /* 0x040fe200017a4270 */
        /* <DEDUP_REMOVED lines=14> */
[----:B------:R-:W-:Y:S01]  /*9610*/  @P4 STG.E.U16 desc[UR36][R4.64+0x2], R25 ;  /* 0x0000021904004986 */ /* 0x000fe2000c101524 */
[----:B------:R-:W-:Y:S01]  /*9620*/  IADD3 R14, P4, R7, R4, RZ ;  /* 0x00000004070e7210 */ /* 0x000fe20007f9e0ff */
[--C-:B------:R-:W-:Y:S01]  /*9630*/  IMAD.X R9, R6, 0x1, R5.reuse, P3 ;  /* 0x0000000106097824 */ /* 0x100fe200018e0605 */
[----:B------:R-:W-:Y:S01]  /*9640*/  ISETP.GT.AND P3, PT, R0, 0x9, P2 ;  /* 0x000000090000780c */ /* 0x000fe20001764270 */
[-C--:B------:R-:W-:Y:S01]  /*9650*/  FMUL R62, R62, R154.reuse ;  /* 0x0000009a3e3e7220 */ /* 0x080fe20000400000 */
[----:B------:R-:W-:Y:S01]  /*9660*/  F2FP.F16.F32.PACK_AB R53, RZ, R53 ;  /* 0x00000035ff35723e */ /* 0x000fe200000000ff */
[----:B------:R-:W-:Y:S01]  /*9670*/  IMAD.X R15, R6, 0x1, R5, P4 ;  /* 0x00000001060f7824 */ /* 0x000fe200020e0605 */
[----:B------:R-:W-:Y:S01]  /*9680*/  ISETP.GT.AND P4, PT, R0, 0x8, P1 ;  /* 0x000000080000780c */ /* 0x000fe20000f84270 */
[----:B------:R-:W-:Y:S01]  /*9690*/  FMUL R63, R63, R154 ;  /* 0x0000009a3f3f7220 */ /* 0x000fe20000400000 */
[----:B------:R-:W-:Y:S01]  /*96a0*/  F2FP.F16.F32.PACK_AB R54, RZ, R54 ;  /* 0x00000036ff36723e */ /* 0x000fe200000000ff */
[-C--:B------:R-:W-:Y:S01]  /*96b0*/  FMUL R64, R64, R154.reuse ;  /* 0x0000009a40407220 */ /* 0x080fe20000400000 */
        /* <DEDUP_REMOVED lines=9> */
[----:B------:R-:W-:Y:S01]  /*9750*/  @P4 STG.E.U16 desc[UR36][R4.64+0x10], R28 ;  /* 0x0000101c04004986 */ /* 0x000fe2000c101524 */
[----:B------:R-:W-:Y:S01]  /*9760*/  ISETP.GT.AND P4, PT, R0, 0x10, P1 ;  /* 0x000000100000780c */ /* 0x000fe20000f84270 */
[-C--:B------:R-:W-:Y:S01]  /*9770*/  FMUL R68, R68, R154.reuse ;  /* 0x0000009a44447220 */ /* 0x080fe20000400000 */
[----:B------:R-:W-:Y:S01]  /*9780*/  F2FP.F16.F32.PACK_AB R57, RZ, R57 ;  /* 0x00000039ff39723e */ /* 0x000fe200000000ff */
[-C--:B------:R-:W-:Y:S01]  /*9790*/  FMUL R69, R69, R154.reuse ;  /* 0x0000009a45457220 */ /* 0x080fe20000400000 */
        /* <DEDUP_REMOVED lines=18> */
[--C-:B------:R-:W-:Y:S01]  /*98c0*/  @P0 IMAD.MOV.U32 R6, RZ, RZ, R12.reuse ;  /* 0x000000ffff060224 */ /* 0x100fe200078e000c */
[----:B------:R-:W-:Y:S01]  /*98d0*/  @P0 MOV R7, R13 ;  /* 0x0000000d00070202 */ /* 0x000fe20000000f00 */
[----:B------:R-:W-:Y:S01]  /*98e0*/  FMUL R74, R74, R154 ;  /* 0x0000009a4a4a7220 */ /* 0x000fe20000400000 */
[----:B------:R-:W-:Y:S01]  /*98f0*/  F2FP.F16.F32.PACK_AB R62, RZ, R62 ;  /* 0x0000003eff3e723e */ /* 0x000fe200000000ff */
[-C--:B------:R-:W-:Y:S01]  /*9900*/  FMUL R75, R75, R154.reuse ;  /* 0x0000009a4b4b7220 */ /* 0x080fe20000400000 */
[----:B------:R-:W-:Y:S01]  /*9910*/  F2FP.F16.F32.PACK_AB R63, RZ, R63 ;  /* 0x0000003fff3f723e */ /* 0x000fe200000000ff */
[----:B------:R0:W-:Y:S01]  /*9920*/  @P0 STG.E.U16 desc[UR36][R6.64+0x20], R34 ;  /* 0x0000202206000986 */ /* 0x0001e2000c101524 */
        /* <DEDUP_REMOVED lines=11> */
[--C-:B0-----:R-:W-:Y:S01]  /*99e0*/  @P3 IMAD.MOV.U32 R6, RZ, RZ, R12.reuse ;  /* 0x000000ffff063224 */ /* 0x101fe200078e000c */
[----:B------:R-:W-:Y:S01]  /*99f0*/  F2FP.F16.F32.PACK_AB R69, RZ, R69 ;  /* 0x00000045ff45723e */ /* 0x000fe200000000ff */
[--C-:B------:R-:W-:Y:S01]  /*9a00*/  @P3 IMAD.MOV.U32 R7, RZ, RZ, R13.reuse ;  /* 0x000000ffff073224 */ /* 0x100fe200078e000d */
[----:B------:R-:W-:Y:S01]  /*9a10*/  F2FP.F16.F32.PACK_AB R70, RZ, R70 ;  /* 0x00000046ff46723e */ /* 0x000fe200000000ff */
[-C--:B------:R-:W-:Y:S01]  /*9a20*/  FMUL R81, R81, R154.reuse ;  /* 0x0000009a51517220 */ /* 0x080fe20000400000 */
[----:B------:R-:W-:Y:S01]  /*9a30*/  F2FP.F16.F32.PACK_AB R71, RZ, R71 ;  /* 0x00000047ff47723e */ /* 0x000fe200000000ff */
[-C--:B------:R-:W-:Y:S01]  /*9a40*/  FMUL R82, R82, R154.reuse ;  /* 0x0000009a52527220 */ /* 0x080fe20000400000 */
[----:B------:R0:W-:Y:S01]  /*9a50*/  @P3 STG.E.U16 desc[UR36][R6.64+0x22], R35 ;  /* 0x0000222306003986 */ /* 0x0001e2000c101524 */
        /* <DEDUP_REMOVED lines=11> */
[----:B0-----:R-:W-:Y:S01]  /*9b10*/  @P0 IMAD.MOV.U32 R6, RZ, RZ, R12 ;  /* 0x000000ffff060224 */ /* 0x001fe200078e000c */
[----:B------:R-:W-:Y:S01]  /*9b20*/  F2FP.F16.F32.PACK_AB R75, RZ, R75 ;  /* 0x0000004bff4b723e */ /* 0x000fe200000000ff */
[----:B------:R-:W-:Y:S01]  /*9b30*/  @P0 IMAD.MOV.U32 R7, RZ, RZ, R13 ;  /* 0x000000ffff070224 */ /* 0x000fe200078e000d */
[----:B------:R-:W-:Y:S01]  /*9b40*/  F2FP.F16.F32.PACK_AB R76, RZ, R76 ;  /* 0x0000004cff4c723e */ /* 0x000fe200000000ff */
[-C--:B------:R-:W-:Y:S01]  /*9b50*/  FMUL R86, R86, R154.reuse ;  /* 0x0000009a56567220 */ /* 0x080fe20000400000 */
[----:B------:R-:W-:Y:S01]  /*9b60*/  F2FP.F16.F32.PACK_AB R77, RZ, R77 ;  /* 0x0000004dff4d723e */ /* 0x000fe200000000ff */
[----:B------:R-:W-:Y:S01]  /*9b70*/  FMUL R87, R87, R154 ;  /* 0x0000009a57577220 */ /* 0x000fe20000400000 */
[----:B------:R0:W-:Y:S01]  /*9b80*/  @P0 STG.E.U16 desc[UR36][R6.64+0x30], R38 ;  /* 0x0000302606000986 */ /* 0x0001e2000c101524 */
[----:B------:R-:W-:-:S02]  /*9b90*/  ISETP.GT.AND P0, PT, R0, 0x20, P2 ;  /* 0x000000200000780c */ /* 0x000fc40001704270 */
[----:B------:R-:W-:Y:S02]  /*9ba0*/  F2FP.F16.F32.PACK_AB R78, RZ, R78 ;  /* 0x0000004eff4e723e */ /* 0x000fe400000000ff */
[----:B------:R-:W-:Y:S02]  /*9bb0*/  F2FP.F16.F32.PACK_AB R79, RZ, R79 ;  /* 0x0000004fff4f723e */ /* 0x000fe400000000ff */
[----:B------:R-:W-:Y:S02]  /*9bc0*/  F2FP.F16.F32.PACK_AB R80, RZ, R80 ;  /* 0x00000050ff50723e */ /* 0x000fe400000000ff */
[----:B------:R-:W-:Y:S02]  /*9bd0*/  F2FP.F16.F32.PACK_AB R81, RZ, R81 ;  /* 0x00000051ff51723e */ /* 0x000fe400000000ff */
[----:B------:R-:W-:Y:S01]  /*9be0*/  F2FP.F16.F32.PACK_AB R82, RZ, R82 ;  /* 0x00000052ff52723e */ /* 0x000fe200000000ff */
[----:B0-----:R-:W-:Y:S01]  /*9bf0*/  @P3 IMAD.MOV.U32 R6, RZ, RZ, R12 ;  /* 0x000000ffff063224 */ /* 0x001fe200078e000c */
[----:B------:R-:W-:Y:S01]  /*9c00*/  F2FP.F16.F32.PACK_AB R83, RZ, R83 ;  /* 0x00000053ff53723e */ /* 0x000fe200000000ff */
[----:B------:R-:W-:Y:S01]  /*9c10*/  @P3 IMAD.MOV.U32 R7, RZ, RZ, R13 ;  /* 0x000000ffff073224 */ /* 0x000fe200078e000d */
[----:B------:R-:W-:-:S02]  /*9c20*/  F2FP.F16.F32.PACK_AB R84, RZ, R84 ;  /* 0x00000054ff54723e */ /* 0x000fc400000000ff */
[----:B------:R-:W-:Y:S02]  /*9c30*/  F2FP.F16.F32.PACK_AB R85, RZ, R85 ;  /* 0x00000055ff55723e */ /* 0x000fe400000000ff */
[----:B------:R0:W-:Y:S01]  /*9c40*/  @P3 STG.E.U16 desc[UR36][R6.64+0x32], R39 ;  /* 0x0000322706003986 */ /* 0x0001e2000c101524 */
[C---:B------:R-:W-:Y:S02]  /*9c50*/  ISETP.GT.AND P3, PT, R0.reuse, 0x21, P2 ;  /* 0x000000210000780c */ /* 0x040fe40001764270 */
[----:B------:R-:W-:Y:S01]  /*9c60*/  F2FP.F16.F32.PACK_AB R86, RZ, R86 ;  /* 0x00000056ff56723e */ /* 0x000fe200000000ff */
[----:B------:R-:W-:Y:S01]  /*9c70*/  @P4 STG.E.U16 desc[UR36][R4.64+0x40], R40 ;  /* 0x0000402804004986 */ /* 0x000fe2000c101524 */
[C---:B------:R-:W-:Y:S02]  /*9c80*/  ISETP.GT.AND P4, PT, R0.reuse, 0x28, P1 ;  /* 0x000000280000780c */ /* 0x040fe40000f84270 */
[----:B------:R-:W-:Y:S01]  /*9c90*/  F2FP.F16.F32.PACK_AB R87, RZ, R87 ;  /* 0x00000057ff57723e */ /* 0x000fe200000000ff */
[----:B------:R-:W-:Y:S01]  /*9ca0*/  @P5 STG.E.U16 desc[UR36][R4.64+0x42], R41 ;  /* 0x0000422904005986 */ /* 0x000fe2000c101524 */
[----:B------:R-:W-:-:S02]  /*9cb0*/  ISETP.GT.AND P5, PT, R0, 0x29, P1 ;  /* 0x000000290000780c */ /* 0x000fc40000fa4270 */
[----:B0-----:R-:W-:Y:S01]  /*9cc0*/  @P0 MOV R6, R12 ;  /* 0x0000000c00060202 */ /* 0x001fe20000000f00 */
[----:B------:R-:W-:-:S05]  /*9cd0*/  @P0 IMAD.MOV.U32 R7, RZ, RZ, R13 ;  /* 0x000000ffff070224 */ /* 0x000fca00078e000d */
[----:B------:R0:W-:Y:S01]  /*9ce0*/  @P0 STG.E.U16 desc[UR36][R6.64+0x40], R42 ;  /* 0x0000402a06000986 */ /* 0x0001e2000c101524 */
[----:B------:R-:W-:Y:S01]  /*9cf0*/  ISETP.GT.AND P0, PT, R0, 0x28, P2 ;  /* 0x000000280000780c */ /* 0x000fe20001704270 */
[----:B0-----:R-:W-:Y:S02]  /*9d00*/  @P3 IMAD.MOV.U32 R6, RZ, RZ, R12 ;  /* 0x000000ffff063224 */ /* 0x001fe400078e000c */
[----:B------:R-:W-:-:S05]  /*9d10*/  @P3 IMAD.MOV.U32 R7, RZ, RZ, R13 ;  /* 0x000000ffff073224 */ /* 0x000fca00078e000d */
[----:B------:R0:W-:Y:S01]  /*9d20*/  @P3 STG.E.U16 desc[UR36][R6.64+0x42], R43 ;  /* 0x0000422b06003986 */ /* 0x0001e2000c101524 */
[----:B------:R-:W-:-:S03]  /*9d30*/  ISETP.GT.AND P3, PT, R0, 0x29, P2 ;  /* 0x000000290000780c */ /* 0x000fc60001764270 */
[----:B------:R-:W-:Y:S01]  /*9d40*/  @P4 STG.E.U16 desc[UR36][R4.64+0x50], R44 ;  /* 0x0000502c04004986 */ /* 0x000fe2000c101524 */
[----:B------:R-:W-:-:S03]  /*9d50*/  ISETP.GT.AND P4, PT, R0, 0x30, P1 ;  /* 0x000000300000780c */ /* 0x000fc60000f84270 */
[----:B------:R-:W-:Y:S01]  /*9d60*/  @P5 STG.E.U16 desc[UR36][R4.64+0x52], R45 ;  /* 0x0000522d04005986 */ /* 0x000fe2000c101524 */
[----:B------:R-:W-:Y:S01]  /*9d70*/  ISETP.GT.AND P5, PT, R0, 0x31, P1 ;  /* 0x000000310000780c */ /* 0x000fe20000fa4270 */
[----:B0-----:R-:W-:Y:S02]  /*9d80*/  @P0 IMAD.MOV.U32 R6, RZ, RZ, R12 ;  /* 0x000000ffff060224 */ /* 0x001fe400078e000c */
[----:B------:R-:W-:-:S05]  /*9d90*/  @P0 IMAD.MOV.U32 R7, RZ, RZ, R13 ;  /* 0x000000ffff070224 */ /* 0x000fca00078e000d */
[----:B------:R0:W-:Y:S01]  /*9da0*/  @P0 STG.E.U16 desc[UR36][R6.64+0x50], R46 ;  /* 0x0000502e06000986 */ /* 0x0001e2000c101524 */
[----:B------:R-:W-:Y:S01]  /*9db0*/  ISETP.GT.AND P0, PT, R0, 0x30, P2 ;  /* 0x000000300000780c */ /* 0x000fe20001704270 */
[----:B0-----:R-:W-:Y:S01]  /*9dc0*/  @P3 IMAD.MOV.U32 R6, RZ, RZ, R12 ;  /* 0x000000ffff063224 */ /* 0x001fe200078e000c */
[----:B------:R-:W-:-:S05]  /*9dd0*/  @P3 MOV R7, R13 ;  /* 0x0000000d00073202 */ /* 0x000fca0000000f00 */
        /* <DEDUP_REMOVED lines=21> */
[----:B------:R-:W-:Y:S02]  /*9f30*/  ISETP.GT.AND P0, PT, R0, 0x40, P2 ;  /* 0x000000400000780c */ /* 0x000fe40001704270 */
[----:B0-----:R-:W-:Y:S01]  /*9f40*/  @P3 MOV R6, R12 ;  /* 0x0000000c00063202 */ /* 0x001fe20000000f00 */
        /* <DEDUP_REMOVED lines=19> */
[----:B0-----:R-:W-:Y:S01]  /*a080*/  @P0 IMAD.MOV.U32 R6, RZ, RZ, R12 ;  /* 0x000000ffff060224 */ /* 0x001fe200078e000c */
[----:B------:R-:W-:-:S05]  /*a090*/  @P0 MOV R7, R13 ;  /* 0x0000000d00070202 */ /* 0x000fca0000000f00 */
        /* <DEDUP_REMOVED lines=21> */
[----:B------:R-:W-:Y:S02]  /*a1f0*/  ISETP.GT.AND P5, PT, R0, 0x61, P1 ;  /* 0x000000610000780c */ /* 0x000fe40000fa4270 */
        /* <DEDUP_REMOVED lines=31> */
[C---:B------:R-:W-:Y:S02]  /*a3f0*/  ISETP.GT.AND P3, PT, R0.reuse, 0x78, P1 ;  /* 0x000000780000780c */ /* 0x040fe40000f64270 */
[C---:B------:R-:W-:Y:S01]  /*a400*/  ISETP.GT.AND P1, PT, R0.reuse, 0x79, P1 ;  /* 0x000000790000780c */ /* 0x040fe20000f24270 */
[----:B------:R-:W-:Y:S01]  /*a410*/  @P4 STG.E.U16 desc[UR36][R4.64+0xe0], R80 ;  /* 0x0000e05004004986 */ /* 0x000fe2000c101524 */
[----:B------:R-:W-:-:S03]  /*a420*/  ISETP.GT.AND P4, PT, R0, 0x71, P2 ;  /* 0x000000710000780c */ /* 0x000fc60001784270 */
[----:B------:R-:W-:Y:S01]  /*a430*/  @P5 STG.E.U16 desc[UR36][R4.64+0xe2], R81 ;  /* 0x0000e25104005986 */ /* 0x000fe2000c101524 */
[C---:B------:R-:W-:Y:S02]  /*a440*/  ISETP.GT.AND P5, PT, R0.reuse, 0x78, P2 ;  /* 0x000000780000780c */ /* 0x040fe400017a4270 */
[----:B------:R-:W-:Y:S01]  /*a450*/  ISETP.GT.AND P2, PT, R0, 0x79, P2 ;  /* 0x000000790000780c */ /* 0x000fe20001744270 */
[----:B0-----:R-:W-:Y:S02]  /*a460*/  @P0 IMAD.MOV.U32 R6, RZ, RZ, R12 ;  /* 0x000000ffff060224 */ /* 0x001fe400078e000c */
[----:B------:R-:W-:-:S05]  /*a470*/  @P0 IMAD.MOV.U32 R7, RZ, RZ, R13 ;  /* 0x000000ffff070224 */ /* 0x000fca00078e000d */
[----:B------:R0:W-:Y:S02]  /*a480*/  @P0 STG.E.U16 desc[UR36][R6.64+0xe0], R82 ;  /* 0x0000e05206000986 */ /* 0x0001e4000c101524 */
[----:B0-----:R-:W-:Y:S01]  /*a490*/  @P4 MOV R6, R12 ;  /* 0x0000000c00064202 */ /* 0x001fe20000000f00 */
[----:B------:R-:W-:-:S05]  /*a4a0*/  @P4 IMAD.MOV.U32 R7, RZ, RZ, R13 ;  /* 0x000000ffff074224 */ /* 0x000fca00078e000d */
[----:B------:R-:W-:Y:S04]  /*a4b0*/  @P4 STG.E.U16 desc[UR36][R6.64+0xe2], R83 ;  /* 0x0000e25306004986 */ /* 0x000fe8000c101524 */
[----:B------:R-:W-:Y:S04]  /*a4c0*/  @P3 STG.E.U16 desc[UR36][R4.64+0xf0], R84 ;  /* 0x0000f05404003986 */ /* 0x000fe8000c101524 */
[----:B------:R0:W-:Y:S02]  /*a4d0*/  @P1 STG.E.U16 desc[UR36][R4.64+0xf2], R85 ;  /* 0x0000f25504001986 */ /* 0x0001e4000c101524 */
[----:B0-----:R-:W-:-:S02]  /*a4e0*/  @P5 IMAD.MOV.U32 R4, RZ, RZ, R12 ;  /* 0x000000ffff045224 */ /* 0x001fc400078e000c */
[----:B------:R-:W-:-:S05]  /*a4f0*/  @P5 IMAD.MOV.U32 R5, RZ, RZ, R13 ;  /* 0x000000ffff055224 */ /* 0x000fca00078e000d */
[----:B------:R0:W-:Y:S04]  /*a500*/  @P5 STG.E.U16 desc[UR36][R4.64+0xf0], R86 ;  /* 0x0000f05604005986 */ /* 0x0001e8000c101524 */
[----:B------:R0:W-:Y:S02]  /*a510*/  @P2 STG.E.U16 desc[UR36][R12.64+0xf2], R87 ;  /* 0x0000f2570c002986 */ /* 0x0001e4000c101524 */
.L_x_280:
[----:B------:R-:W-:Y:S05]  /*a520*/  BSYNC B0 ;  /* 0x0000000000007941 */ /* 0x000fea0003800000 */
.L_x_28:
[----:B------:R-:W-:Y:S01]  /*a530*/  ULDC UR4, c[0x0][0xc] ;  /* 0x0000030000047ab9 */ /* 0x000fe20000000800 */
[----:B------:R-:W-:Y:S01]  /*a540*/  ULDC UR5, c[0x0][0x10] ;  /* 0x0000040000057ab9 */ /* 0x000fe20000000800 */
[----:B0-----:R-:W0:Y:S01]  /*a550*/  LDC R3, c[0x0][0x14] ;  /* 0x00000500ff037b82 */ /* 0x001e220000000800 */
[----:B------:R-:W-:Y:S01]  /*a560*/  UIMAD.WIDE.U32 UR4, UR4, UR5, URZ ;  /* 0x00000005040472a5 */ /* 0x000fe2000f8e003f */
[----:B------:R-:W-:Y:S01]  /*a570*/  PRMT R0, RZ, 0x7610, R0 ;  /* 0x00007610ff007816 */ /* 0x000fe20000000000 */
[----:B------:R-:W-:Y:S02]  /*a580*/  IMAD.MOV.U32 R153, RZ, RZ, -0x1 ;  /* 0xffffffffff997424 */ /* 0x000fe400078e00ff */
[----:B------:R-:W-:Y:S02]  /*a590*/  IMAD.MOV.U32 R23, RZ, RZ, -0x1 ;  /* 0xffffffffff177424 */ /* 0x000fe400078e00ff */
[----:B0-----:R-:W-:-:S04]  /*a5a0*/  IMAD.WIDE.U32 R16, R3, UR4, R16 ;  /* 0x0000000403107c25 */ /* 0x001fc8000f8e0010 */
[----:B------:R-:W-:Y:S01]  /*a5b0*/  IMAD R3, R3, UR5, RZ ;  /* 0x0000000503037c24 */ /* 0x000fe2000f8e02ff */
[----:B------:R-:W-:Y:S02]  /*a5c0*/  ULDC.64 UR4, c[0x0][0x650] ;  /* 0x0001940000047ab9 */ /* 0x000fe40000000a00 */
[----:B------:R-:W-:Y:S01]  /*a5d0*/  ISETP.GE.U32.AND P0, PT, R16, UR4, PT ;  /* 0x0000000410007c0c */ /* 0x000fe2000bf06070 */
[----:B------:R-:W-:-:S05]  /*a5e0*/  IMAD.IADD R17, R17, 0x1, R3 ;  /* 0x0000000111117824 */ /* 0x000fca00078e0203 */
[----:B------:R-:W-:-:S13]  /*a5f0*/  ISETP.GE.U32.AND.EX P0, PT, R17, UR5, PT, P0 ;  /* 0x0000000511007c0c */ /* 0x000fda000bf06100 */
[----:B------:R-:W-:Y:S05]  /*a600*/  @P0 BRA `(.L_x_281) ;  /* 0x0000000400640947 */ /* 0x000fea0003800000 */
[----:B------:R-:W0:Y:S01]  /*a610*/  S2R R12, SR_CTAID.X ;  /* 0x00000000000c7919 */ /* 0x000e220000002500 */
[----:B-12---:R-:W1:Y:S01]  /*a620*/  LDC.64 R10, c[0x0][0x628] ;  /* 0x00018a00ff0a7b82 */ /* 0x006e620000000a00 */
[----:B------:R-:W-:Y:S01]  /*a630*/  ULDC UR4, c[0x0][0x150] ;  /* 0x0000540000047ab9 */ /* 0x000fe20000000800 */
[----:B------:R-:W-:Y:S01]  /*a640*/  MOV R8, R16 ;  /* 0x0000001000087202 */ /* 0x000fe20000000f00 */
[----:B------:R-:W2:Y:S01]  /*a650*/  S2R R24, SR_CTAID.Y ;  /* 0x0000000000187919 */ /* 0x000ea20000002600 */
[----:B------:R-:W-:-:S04]  /*a660*/  IMAD.MOV.U32 R9, RZ, RZ, R17 ;  /* 0x000000ffff097224 */ /* 0x000fc800078e0011 */
[----:B------:R-:W2:Y:S08]  /*a670*/  LDC R21, c[0x0][0x144] ;  /* 0x00005100ff157b82 */ /* 0x000eb00000000800 */
[----:B------:R-:W2:Y:S08]  /*a680*/  LDC R0, c[0x0][0x630] ;  /* 0x00018c00ff007b82 */ /* 0x000eb00000000800 */
[----:B------:R-:W2:Y:S01]  /*a690*/  LDC.64 R14, c[0x0][0x620] ;  /* 0x00018800ff0e7b82 */ /* 0x000ea20000000a00 */
[----:B-1----:R-:W-:-:S04]  /*a6a0*/  ISETP.NE.U32.AND P0, PT, R10, RZ, PT ;  /* 0x000000ff0a00720c */ /* 0x002fc80003f05070 */
[----:B------:R-:W-:Y:S02]  /*a6b0*/  ISETP.NE.AND.EX P0, PT, R11, RZ, PT, P0 ;  /* 0x000000ff0b00720c */ /* 0x000fe40003f05300 */
[----:B0-----:R-:W-:-:S05]  /*a6c0*/  I2FP.F32.U32 R3, R12 ;  /* 0x0000000c00037245 */ /* 0x001fca0000201000 */
[----:B------:R-:W-:-:S04]  /*a6d0*/  FMUL R3, R3, UR4 ;  /* 0x0000000403037c20 */ /* 0x000fc80008400000 */
[----:B------:R0:W1:Y:S02]  /*a6e0*/  F2I.U32.TRUNC.NTZ R20, R3 ;  /* 0x0000000300147305 */ /* 0x000064000020f000 */
[----:B------:R-:W-:Y:S05]  /*a6f0*/  @!P0 BRA `(.L_x_282) ;  /* 0x0000000000288947 */ /* 0x000fea0003800000 */
[----:B0-----:R-:W0:Y:S02]  /*a700*/  LDC R3, c[0x0][0x634] ;  /* 0x00018d00ff037b82 */ /* 0x001e240000000800 */
[----:B0-----:R-:W-:-:S05]  /*a710*/  IADD3 R3, P0, R16, R3, RZ ;  /* 0x0000000310037210 */ /* 0x001fca0007f1e0ff */
[----:B------:R-:W-:-:S04]  /*a720*/  IMAD.X R13, RZ, RZ, R17, P0 ;  /* 0x000000ffff0d7224 */ /* 0x000fc800000e0611 */
[----:B------:R-:W-:-:S04]  /*a730*/  IMAD.WIDE.U32 R4, R13, R10, RZ ;  /* 0x0000000a0d047225 */ /* 0x000fc800078e00ff */
[----:B------:R-:W-:-:S04]  /*a740*/  IMAD.WIDE.U32 R6, P0, R3, R11, R4 ;  /* 0x0000000b03067225 */ /* 0x000fc80007800004 */
[----:B------:R-:W-:-:S04]  /*a750*/  IMAD.WIDE.U32 R4, R3, R10, RZ ;  /* 0x0000000a03047225 */ /* 0x000fc800078e00ff */
[----:B------:R-:W-:Y:S01]  /*a760*/  IMAD.X R9, RZ, RZ, RZ, P0 ;  /* 0x000000ffff097224 */ /* 0x000fe200000e06ff */
[----:B------:R-:W-:Y:S01]  /*a770*/  IADD3 RZ, P0, R5, R6, RZ ;  /* 0x0000000605ff7210 */ /* 0x000fe20007f1e0ff */
[----:B------:R-:W-:-:S04]  /*a780*/  IMAD.MOV.U32 R8, RZ, RZ, R7 ;  /* 0x000000ffff087224 */ /* 0x000fc800078e0007 */
[----:B------:R-:W-:-:S08]  /*a790*/  IMAD.WIDE.U32.X R8, R13, R11, R8, P0 ;  /* 0x0000000b0d087225 */ /* 0x000fd000000e0408 */
.L_x_282:
[----:B------:R-:W3:Y:S01]  /*a7a0*/  LDC.64 R28, c[0x0][0x640] ;  /* 0x00019000ff1c7b82 */ /* 0x000ee20000000a00 */
[-CC-:B--2---:R-:W-:Y:S01]  /*a7b0*/  SHF.R.U64 R23, R8, R0.reuse, R9.reuse ;  /* 0x0000000008177219 */ /* 0x184fe20000001209 */
[----:B-1----:R-:W-:Y:S01]  /*a7c0*/  IMAD.MOV R20, RZ, RZ, -R20 ;  /* 0x000000ffff147224 */ /* 0x002fe200078e0a14 */
[----:B------:R-:W-:Y:S01]  /*a7d0*/  SHF.R.U32.HI R0, RZ, R0, R9 ;  /* 0x00000000ff007219 */ /* 0x000fe20000011609 */
[----:B------:R-:W-:Y:S01]  /*a7e0*/  ULDC UR4, c[0x0][0x154] ;  /* 0x0000550000047ab9 */ /* 0x000fe20000000800 */
[----:B0-----:R-:W-:Y:S01]  /*a7f0*/  IADD3 R3, P0, RZ, -R23, RZ ;  /* 0x80000017ff037210 */ /* 0x001fe20007f1e0ff */
[----:B------:R-:W-:Y:S02]  /*a800*/  IMAD R21, R21, R20, R12 ;  /* 0x0000001415157224 */ /* 0x000fe400078e020c */
[----:B------:R-:W0:Y:S01]  /*a810*/  LDC R6, c[0x0][0x618] ;  /* 0x00018600ff067b82 */ /* 0x000e220000000800 */
[----:B------:R-:W-:Y:S02]  /*a820*/  IMAD.MOV.U32 R7, RZ, RZ, 0x1 ;  /* 0x00000001ff077424 */ /* 0x000fe400078e00ff */
[----:B------:R-:W-:-:S04]  /*a830*/  IMAD.X R5, RZ, RZ, ~R0, P0 ;  /* 0x000000ffff057224 */ /* 0x000fc800000e0e00 */
[-C--:B------:R-:W-:Y:S01]  /*a840*/  IMAD R0, R5, R14.reuse, RZ ;  /* 0x0000000e05007224 */ /* 0x080fe200078e02ff */
[----:B------:R-:W1:Y:S01]  /*a850*/  LDC R8, c[0x0][0x608] ;  /* 0x00018200ff087b82 */ /* 0x000e620000000800 */
[----:B------:R-:W-:-:S04]  /*a860*/  IMAD.WIDE.U32 R4, R3, R14, R16 ;  /* 0x0000000e03047225 */ /* 0x000fc800078e0010 */
[----:B------:R-:W-:Y:S01]  /*a870*/  IMAD R3, R3, R15, R0 ;  /* 0x0000000f03037224 */ /* 0x000fe200078e0200 */
[----:B------:R-:W-:Y:S02]  /*a880*/  I2FP.F32.U32 R0, R24 ;  /* 0x0000001800007245 */ /* 0x000fe40000201000 */
[----:B------:R-:W2:Y:S01]  /*a890*/  LDC R26, c[0x0][0x658] ;  /* 0x00019600ff1a7b82 */ /* 0x000ea20000000800 */
[----:B---3--:R-:W-:Y:S02]  /*a8a0*/  ISETP.NE.U32.AND P0, PT, R28, RZ, PT ;  /* 0x000000ff1c00720c */ /* 0x008fe40003f05070 */
[----:B------:R-:W-:Y:S01]  /*a8b0*/  IADD3 R3, R5, R3, RZ ;  /* 0x0000000305037210 */ /* 0x000fe20007ffe0ff */
[----:B------:R-:W-:Y:S01]  /*a8c0*/  FMUL R0, R0, UR4 ;  /* 0x0000000400007c20 */ /* 0x000fe20008400000 */
[----:B------:R-:W-:Y:S01]  /*a8d0*/  ISETP.NE.AND.EX P0, PT, R29, RZ, PT, P0 ;  /* 0x000000ff1d00720c */ /* 0x000fe20003f05300 */
[----:B------:R-:W-:Y:S02]  /*a8e0*/  IMAD.MOV.U32 R5, RZ, RZ, -0x1 ;  /* 0xffffffffff057424 */ /* 0x000fe400078e00ff */
[----:B------:R-:W3:Y:S01]  /*a8f0*/  LDC R15, c[0x0][0x148] ;  /* 0x00005200ff0f7b82 */ /* 0x000ee20000000800 */
[-CC-:B0-----:R-:W-:Y:S01]  /*a900*/  SHF.R.U64 R12, R4, R6.reuse, R3.reuse ;  /* 0x00000006040c7219 */ /* 0x181fe20000001203 */
[----:B------:R0:W0:Y:S01]  /*a910*/  F2I.U32.TRUNC.NTZ R13, R0 ;  /* 0x00000000000d7305 */ /* 0x000022000020f000 */
[----:B------:R-:W-:-:S05]  /*a920*/  SHF.R.U32.HI R3, RZ, R6, R3 ;  /* 0x00000006ff037219 */ /* 0x000fca0000011603 */
[----:B------:R-:W0:Y:S01]  /*a930*/  LDC R20, c[0x0][0x600] ;  /* 0x00018000ff147b82 */ /* 0x000e220000000800 */
[-CC-:B-1----:R-:W-:Y:S02]  /*a940*/  SHF.R.U64 R10, R12, R8.reuse, R3.reuse ;  /* 0x000000080c0a7219 */ /* 0x182fe40000001203 */
[----:B------:R-:W-:-:S05]  /*a950*/  SHF.R.U32.HI R3, RZ, R8, R3 ;  /* 0x00000008ff037219 */ /* 0x000fca0000011603 */
[----:B------:R-:W1:Y:S01]  /*a960*/  LDC R27, c[0x0][0x648] ;  /* 0x00019200ff1b7b82 */ /* 0x000e620000000800 */
[-C--:B--2---:R-:W-:Y:S02]  /*a970*/  SHF.L.U32 R4, R5, R26.reuse, RZ ;  /* 0x0000001a05047219 */ /* 0x084fe400000006ff */
[--C-:B------:R-:W-:Y:S02]  /*a980*/  SHF.R.U64 R14, R10, R26, R3.reuse ;  /* 0x0000001a0a0e7219 */ /* 0x100fe40000001203 */
[----:B------:R-:W-:Y:S02]  /*a990*/  LOP3.LUT R25, RZ, R4, RZ, 0x33, !PT ;  /* 0x00000004ff197212 */ /* 0x000fe400078e33ff */
[-C--:B------:R-:W-:Y:S01]  /*a9a0*/  SHF.R.U32.HI R5, RZ, R26.reuse, R3 ;  /* 0x0000001aff057219 */ /* 0x080fe20000011603 */
[----:B------:R-:W2:Y:S01]  /*a9b0*/  LDC R30, c[0x0][0x638] ;  /* 0x00018e00ff1e7b82 */ /* 0x000ea20000000800 */
[----:B------:R-:W-:Y:S01]  /*a9c0*/  SHF.L.U32 R152, R7, R26, RZ ;  /* 0x0000001a07987219 */ /* 0x000fe200000006ff */
[----:B------:R-:W-:-:S06]  /*a9d0*/  IMAD.MOV.U32 R4, RZ, RZ, R14 ;  /* 0x000000ffff047224 */ /* 0x000fcc00078e000e */
[----:B------:R-:W0:Y:S01]  /*a9e0*/  LDC R31, c[0x0][0x610] ;  /* 0x00018400ff1f7b82 */ /* 0x000e220000000800 */
[----:B------:R-:W-:Y:S05]  /*a9f0*/  @!P0 BRA `(.L_x_283) ;  /* 0x0000000000288947 */ /* 0x000fea0003800000 */
[----:B------:R-:W4:Y:S02]  /*aa00*/  LDC R3, c[0x0][0x64c] ;  /* 0x00019300ff037b82 */ /* 0x000f240000000800 */
[----:B----4-:R-:W-:-:S05]  /*aa10*/  IADD3 R3, P0, R14, R3, RZ ;  /* 0x000000030e037210 */ /* 0x010fca0007f1e0ff */
        /* <DEDUP_REMOVED lines=8> */
.L_x_283:
[----:B------:R-:W-:Y:S01]  /*aaa0*/  ISETP.NE.AND P0, PT, R2, 0x1, PT ;  /* 0x000000010200780c */ /* 0x000fe20003f05270 */
[----:B0-----:R-:W-:Y:S01]  /*aab0*/  VIADD R7, R20, 0xffffffff ;  /* 0xffffffff14077836 */ /* 0x001fe20000000000 */
[----:B-1----:R-:W-:Y:S01]  /*aac0*/  SHF.R.U64 R0, R4, R27, R5 ;  /* 0x0000001b04007219 */ /* 0x002fe20000001205 */
[----:B------:R-:W-:Y:S01]  /*aad0*/  IMAD.MOV.U32 R4, RZ, RZ, 0x1 ;  /* 0x00000001ff047424 */ /* 0x000fe200078e00ff */
[----:B------:R-:W-:Y:S02]  /*aae0*/  LOP3.LUT R5, R10, R25, RZ, 0xc0, !PT ;  /* 0x000000190a057212 */ /* 0x000fe400078ec0ff */
[----:B------:R-:W-:Y:S01]  /*aaf0*/  IADD3 R13, -R13, RZ, RZ ;  /* 0x000000ff0d0d7210 */ /* 0x000fe20007ffe1ff */
[----:B------:R-:W-:Y:S02]  /*ab00*/  IMAD.MOV R3, RZ, RZ, -R0 ;  /* 0x000000ffff037224 */ /* 0x000fe400078e0a00 */
[----:B------:R-:W-:Y:S01]  /*ab10*/  IMAD R152, R152, R0, R5 ;  /* 0x0000000098987224 */ /* 0x000fe200078e0205 */
[----:B------:R-:W-:Y:S01]  /*ab20*/  LOP3.LUT R5, R12, R7, RZ, 0xc0, !PT ;  /* 0x000000070c057212 */ /* 0x000fe200078ec0ff */
[----:B--2---:R-:W-:-:S02]  /*ab30*/  IMAD R0, R3, R30, R14 ;  /* 0x0000001e03007224 */ /* 0x004fc400078e020e */
[----:B---3--:R-:W-:Y:S02]  /*ab40*/  @P0 IMAD R21, R15, R13, R24 ;  /* 0x0000000d0f150224 */ /* 0x008fe400078e0218 */
[----:B------:R-:W-:Y:S01]  /*ab50*/  IMAD R3, R0, R20, R5 ;  /* 0x0000001400037224 */ /* 0x000fe200078e0205 */
[----:B------:R-:W-:Y:S01]  /*ab60*/  PRMT R0, R4, 0x7610, R0 ;  /* 0x0000761004007816 */ /* 0x000fe20000000000 */
[----:B------:R-:W-:-:S05]  /*ab70*/  IMAD R152, R152, R31, R21 ;  /* 0x0000001f98987224 */ /* 0x000fca00078e0215 */
[----:B------:R-:W-:Y:S02]  /*ab80*/  SEL R153, R3, R152, !P0 ;  /* 0x0000009803997207 */ /* 0x000fe40004000000 */
[----:B------:R-:W-:-:S07]  /*ab90*/  SEL R152, R152, R3, !P0 ;  /* 0x0000000398987207 */ /* 0x000fce0004000000 */
.L_x_281:
[----:B------:R-:W-:-:S13]  /*aba0*/  LOP3.LUT P0, RZ, R0, 0xff, RZ, 0xc0, !PT ;  /* 0x000000ff00ff7812 */ /* 0x000fda000780c0ff */
[----:B------:R-:W-:Y:S05]  /*abb0*/  @P0 BRA `(.L_x_284) ;  /* 0xffffff6000dc0947 */ /* 0x000fea000383ffff */
[----:B------:R-:W-:Y:S05]  /*abc0*/  EXIT ;  /* 0x000000000000794d */ /* 0x000fea0003800000 */
.L_x_3:
[----:B0-----:R-:W-:Y:S01]  /*abd0*/  ULDC.64 UR4, c[0x0][0x650] ;  /* 0x0001940000047ab9 */ /* 0x001fe20000000a00 */
        /* <DEDUP_REMOVED lines=8> */
[----:B------:R-:W-:Y:S01]  /*ac60*/  MOV R10, R16 ;  /* 0x00000010000a7202 */ /* 0x000fe20000000f00 */
[----:B------:R-:W-:-:S06]  /*ac70*/  IMAD.MOV.U32 R11, RZ, RZ, R17 ;  /* 0x000000ffff0b7224 */ /* 0x000fcc00078e0011 */
        /* <DEDUP_REMOVED lines=15> */
.L_x_286:
[--C-:B------:R-:W-:Y:S01]  /*ad70*/  SHF.R.U64 R12, R10, R14, R11.reuse ;  /* 0x0000000e0a0c7219 */ /* 0x100fe2000000120b */
[----:B------:R-:W0:Y:S01]  /*ad80*/  LDC R22, c[0x0][0x618] ;  /* 0x00018600ff167b82 */ /* 0x000e220000000800 */
[----:B------:R-:W-:Y:S01]  /*ad90*/  I2FP.F32.U32 R6, R4 ;  /* 0x0000000400067245 */ /* 0x000fe20000201000 */
[----:B------:R-:W-:Y:S01]  /*ada0*/  ULDC UR4, c[0x0][0x150] ;  /* 0x0000540000047ab9 */ /* 0x000fe20000000800 */
[----:B------:R-:W-:Y:S02]  /*adb0*/  SHF.R.U32.HI R5, RZ, R14, R11 ;  /* 0x0000000eff057219 */ /* 0x000fe4000001160b */
[----:B------:R-:W-:Y:S01]  /*adc0*/  IADD3 R9, P0, RZ, -R12, RZ ;  /* 0x8000000cff097210 */ /* 0x000fe20007f1e0ff */
[----:B------:R-:W-:Y:S01]  /*add0*/  FMUL R11, R6, UR4 ;  /* 0x00000004060b7c20 */ /* 0x000fe20008400000 */
[----:B------:R-:W-:Y:S01]  /*ade0*/  ULDC UR4, c[0x0][0x154] ;  /* 0x0000550000047ab9 */ /* 0x000fe20000000800 */
[----:B------:R-:W1:Y:S02]  /*adf0*/  LDC.64 R24, c[0x0][0x640] ;  /* 0x00019000ff187b82 */ /* 0x000e640000000a00 */
[----:B------:R-:W-:-:S02]  /*ae00*/  IMAD.X R5, RZ, RZ, ~R5, P0 ;  /* 0x000000ffff057224 */ /* 0x000fc400000e0e05 */
[----:B------:R-:W2:Y:S01]  /*ae10*/  F2I.U32.TRUNC.NTZ R11, R11 ;  /* 0x0000000b000b7305 */ /* 0x000ea2000020f000 */
[----:B------:R-:W-:-:S03]  /*ae20*/  IMAD.WIDE.U32 R6, R9, R20, R16 ;  /* 0x0000001409067225 */ /* 0x000fc600078e0010 */
[----:B------:R-:W3:Y:S01]  /*ae30*/  LDC R13, c[0x0][0x144] ;  /* 0x00005100ff0d7b82 */ /* 0x000ee20000000800 */
[----:B------:R-:W-:-:S04]  /*ae40*/  IMAD R8, R5, R20, RZ ;  /* 0x0000001405087224 */ /* 0x000fc800078e02ff */
[----:B------:R-:W-:Y:S02]  /*ae50*/  IMAD R5, R9, R21, R8 ;  /* 0x0000001509057224 */ /* 0x000fe400078e0208 */
[----:B------:R-:W-:Y:S01]  /*ae60*/  IMAD.MOV.U32 R8, RZ, RZ, -0x1 ;  /* 0xffffffffff087424 */ /* 0x000fe200078e00ff */
[----:B------:R-:W4:Y:S01]  /*ae70*/  LDC R14, c[0x0][0x608] ;  /* 0x00018200ff0e7b82 */ /* 0x000f220000000800 */
[----:B------:R-:W-:Y:S01]  /*ae80*/  IMAD.IADD R5, R7, 0x1, R5 ;  /* 0x0000000107057824 */ /* 0x000fe200078e0205 */
[----:B------:R-:W-:-:S04]  /*ae90*/  I2FP.F32.U32 R7, R3 ;  /* 0x0000000300077245 */ /* 0x000fc80000201000 */
[-CC-:B0-----:R-:W-:Y:S01]  /*aea0*/  SHF.R.U64 R10, R6, R22.reuse, R5.reuse ;  /* 0x00000016060a7219 */ /* 0x181fe20000001205 */
[----:B------:R-:W-:Y:S01]  /*aeb0*/  FMUL R7, R7, UR4 ;  /* 0x0000000407077c20 */ /* 0x000fe20008400000 */
[----:B------:R-:W0:Y:S01]  /*aec0*/  LDC R9, c[0x0][0x658] ;  /* 0x00019600ff097b82 */ /* 0x000e220000000800 */
[----:B--2---:R-:W-:Y:S02]  /*aed0*/  IADD3 R6, -R11, RZ, RZ ;  /* 0x000000ff0b067210 */ /* 0x004fe40007ffe1ff */
[----:B-1----:R-:W-:Y:S02]  /*aee0*/  ISETP.NE.U32.AND P0, PT, R24, RZ, PT ;  /* 0x000000ff1800720c */ /* 0x002fe40003f05070 */
[----:B------:R-:W-:Y:S02]  /*aef0*/  SHF.R.U32.HI R5, RZ, R22, R5 ;  /* 0x00000016ff057219 */ /* 0x000fe40000011605 */
[----:B------:R-:W-:Y:S01]  /*af00*/  ISETP.NE.AND.EX P0, PT, R25, RZ, PT, P0 ;  /* 0x000000ff1900720c */ /* 0x000fe20003f05300 */
[----:B------:R-:W1:Y:S01]  /*af10*/  LDC R20, c[0x0][0x148] ;  /* 0x00005200ff147b82 */ /* 0x000e620000000800 */
[----:B---3--:R-:W-:-:S02]  /*af20*/  IMAD R23, R13, R6, R4 ;  /* 0x000000060d177224 */ /* 0x008fc400078e0204 */
[----:B------:R-:W-:-:S05]  /*af30*/  IMAD.MOV.U32 R6, RZ, RZ, 0x1 ;  /* 0x00000001ff067424 */ /* 0x000fca00078e00ff */
[----:B------:R-:W2:Y:S01]  /*af40*/  LDC R21, c[0x0][0x600] ;  /* 0x00018000ff157b82 */ /* 0x000ea20000000800 */
[-CC-:B----4-:R-:W-:Y:S02]  /*af50*/  SHF.R.U64 R13, R10, R14.reuse, R5.reuse ;  /* 0x0000000e0a0d7219 */ /* 0x190fe40000001205 */
[----:B------:R-:W-:Y:S02]  /*af60*/  SHF.R.U32.HI R4, RZ, R14, R5 ;  /* 0x0000000eff047219 */ /* 0x000fe40000011605 */
[----:B------:R3:W4:Y:S03]  /*af70*/  F2I.U32.TRUNC.NTZ R14, R7 ;  /* 0x00000007000e7305 */ /* 0x000726000020f000 */
[----:B------:R-:W1:Y:S01]  /*af80*/  LDC R26, c[0x0][0x648] ;  /* 0x00019200ff1a7b82 */ /* 0x000e620000000800 */
[-C--:B0-----:R-:W-:Y:S02]  /*af90*/  SHF.R.U64 R15, R13, R9.reuse, R4 ;  /* 0x000000090d0f7219 */ /* 0x081fe40000001204 */
[----:B------:R-:W-:-:S02]  /*afa0*/  SHF.L.U32 R8, R8, R9, RZ ;  /* 0x0000000908087219 */ /* 0x000fc400000006ff */
[-C--:B------:R-:W-:Y:S01]  /*afb0*/  SHF.R.U32.HI R5, RZ, R9.reuse, R4 ;  /* 0x00000009ff057219 */ /* 0x080fe20000011604 */
[----:B------:R-:W-:Y:S01]  /*afc0*/  IMAD.MOV.U32 R4, RZ, RZ, R15 ;  /* 0x000000ffff047224 */ /* 0x000fe200078e000f */
[----:B------:R-:W-:Y:S01]  /*afd0*/  SHF.L.U32 R22, R6, R9, RZ ;  /* 0x0000000906167219 */ /* 0x000fe200000006ff */
[----:B------:R-:W0:Y:S01]  /*afe0*/  LDC R27, c[0x0][0x638] ;  /* 0x00018e00ff1b7b82 */ /* 0x000e220000000800 */
[----:B------:R-:W-:-:S07]  /*aff0*/  LOP3.LUT R28, RZ, R8, RZ, 0x33, !PT ;  /* 0x00000008ff1c7212 */ /* 0x000fce00078e33ff */
[----:B------:R-:W0:Y:S01]  /*b000*/  LDC R29, c[0x0][0x610] ;  /* 0x00018400ff1d7b82 */ /* 0x000e220000000800 */
[----:B---34-:R-:W-:Y:S05]  /*b010*/  @!P0 BRA `(.L_x_287) ;  /* 0x0000000000288947 */ /* 0x018fea0003800000 */
[----:B------:R-:W3:Y:S02]  /*b020*/  LDC R4, c[0x0][0x64c] ;  /* 0x00019300ff047b82 */ /* 0x000ee40000000800 */
[----:B---3--:R-:W-:-:S05]  /*b030*/  IADD3 R9, P0, R15, R4, RZ ;  /* 0x000000040f097210 */ /* 0x008fca0007f1e0ff */
        /* <DEDUP_REMOVED lines=8> */
.L_x_287:
[----:B------:R-:W-:Y:S01]  /*b0c0*/  ISETP.NE.AND P0, PT, R2, 0x1, PT ;  /* 0x000000010200780c */ /* 0x000fe20003f05270 */
[----:B--2---:R-:W-:Y:S01]  /*b0d0*/  VIADD R7, R21, 0xffffffff ;  /* 0xffffffff15077836 */ /* 0x004fe20000000000 */
[----:B-1----:R-:W-:Y:S01]  /*b0e0*/  SHF.R.U64 R5, R4, R26, R5 ;  /* 0x0000001a04057219 */ /* 0x002fe20000001205 */
[----:B------:R-:W-:Y:S01]  /*b0f0*/  IMAD.MOV.U32 R8, RZ, RZ, R12 ;  /* 0x000000ffff087224 */ /* 0x000fe200078e000c */
[----:B------:R-:W-:Y:S02]  /*b100*/  IADD3 R14, -R14, RZ, RZ ;  /* 0x000000ff0e0e7210 */ /* 0x000fe40007ffe1ff */
[----:B------:R-:W-:Y:S01]  /*b110*/  LOP3.LUT R4, R13, R28, RZ, 0xc0, !PT ;  /* 0x0000001c0d047212 */ /* 0x000fe200078ec0ff */
[----:B------:R-:W-:Y:S01]  /*b120*/  IMAD.MOV R6, RZ, RZ, -R5 ;  /* 0x000000ffff067224 */ /* 0x000fe200078e0a05 */
[----:B------:R-:W-:-:S03]  /*b130*/  LOP3.LUT R10, R10, R7, RZ, 0xc0, !PT ;  /* 0x000000070a0a7212 */ /* 0x000fc600078ec0ff */
[----:B------:R-:W-:Y:S02]  /*b140*/  IMAD R4, R22, R5, R4 ;  /* 0x0000000516047224 */ /* 0x000fe400078e0204 */
[----:B------:R-:W-:Y:S02]  /*b150*/  @P0 IMAD R23, R20, R14, R3 ;  /* 0x0000000e14170224 */ /* 0x000fe400078e0203 */
[----:B0-----:R-:W-:Y:S02]  /*b160*/  IMAD R3, R6, R27, R15 ;  /* 0x0000001b06037224 */ /* 0x001fe400078e020f */
[----:B------:R-:W-:Y:S02]  /*b170*/  IMAD R7, R4, R29, R23 ;  /* 0x0000001d04077224 */ /* 0x000fe400078e0217 */
[----:B------:R-:W-:Y:S02]  /*b180*/  IMAD R4, R3, R21, R10 ;  /* 0x0000001503047224 */ /* 0x000fe400078e020a */
[----:B------:R-:W-:-:S03]  /*b190*/  IMAD.MOV.U32 R6, RZ, RZ, 0x1 ;  /* 0x00000001ff067424 */ /* 0x000fc600078e00ff */
[----:B------:R-:W-:Y:S02]  /*b1a0*/  SEL R9, R4, R7, !P0 ;  /* 0x0000000704097207 */ /* 0x000fe40004000000 */
[----:B------:R-:W-:-:S07]  /*b1b0*/  SEL R7, R7, R4, !P0 ;  /* 0x0000000407077207 */ /* 0x000fce0004000000 */
.L_x_285:
[----:B------:R-:W-:-:S08]  /*b1c0*/  NOP ;  /* 0x0000000000007918 */ /* 0x000fd00000000000 */
[----:B------:R-:W0:-:S00]  /*b1d0*/  USETMAXREG.DEALLOC.CTAPOOL 0x28 ;  /* 0x00000028000079c8 */ /* 0x000e0000080e0500 */
[----:B0-----:R-:W-:-:S13]  /*b1e0*/  ISETP.NE.AND P0, PT, R0, RZ, PT ;  /* 0x000000ff0000720c */ /* 0x001fda0003f05270 */
[----:B------:R-:W-:Y:S05]  /*b1f0*/  @P0 EXIT ;  /* 0x000000000000094d */ /* 0x000fea0003800000 */
[----:B------:R-:W-:Y:S01]  /*b200*/  LOP3.LUT P0, RZ, R6, 0xff, RZ, 0xc0, !PT ;  /* 0x000000ff06ff7812 */ /* 0x000fe2000780c0ff */
[----:B------:R-:W-:Y:S02]  /*b210*/  IMAD.MOV.U32 R3, RZ, RZ, 0x1 ;  /* 0x00000001ff037424 */ /* 0x000fe400078e00ff */
[----:B------:R-:W-:-:S10]  /*b220*/  IMAD.MOV.U32 R0, RZ, RZ, RZ ;  /* 0x000000ffff007224 */ /* 0x000fd400078e00ff */
[----:B------:R-:W-:Y:S05]  /*b230*/  @!P0 BRA `(.L_x_288) ;  /* 0x0000000c00348947 */ /* 0x000fea0003800000 */
[----:B------:R-:W0:Y:S01]  /*b240*/  LDC R0, c[0x0][0x28c] ;  /* 0x0000a300ff007b82 */ /* 0x000e220000000800 */
[----:B------:R-:W-:Y:S01]  /*b250*/  ULDC UR5, c[0x0][0x600] ;  /* 0x0001800000057ab9 */ /* 0x000fe20000000800 */
[----:B------:R-:W-:Y:S01]  /*b260*/  ULDC UR4, c[0x0][0xc] ;  /* 0x0000030000047ab9 */ /* 0x000fe20000000800 */
[----:B------:R-:W-:Y:S01]  /*b270*/  UIADD3 UR16, UR5, -0x1, URZ ;  /* 0xffffffff05107890 */ /* 0x000fe2000fffe03f */
[C---:B------:R-:W-:Y:S01]  /*b280*/  LOP3.LUT P2, RZ, R18.reuse, 0x7f, RZ, 0xc0, !PT ;  /* 0x0000007f12ff7812 */ /* 0x040fe2000784c0ff */
[----:B------:R-:W-:Y:S01]  /*b290*/  ULDC UR6, c[0x0][0x658] ;  /* 0x0001960000067ab9 */ /* 0x000fe20000000800 */
[----:B------:R-:W-:Y:S01]  /*b2a0*/  ULDC UR5, c[0x0][0x10] ;  /* 0x0000040000057ab9 */ /* 0x000fe20000000800 */
[----:B------:R-:W-:Y:S01]  /*b2b0*/  UMOV UR7, 0xffffffff ;  /* 0xffffffff00077882 */ /* 0x000fe20000000000 */
[----:B------:R-:W-:Y:S01]  /*b2c0*/  UMOV UR8, 0x1 ;  /* 0x0000000100087882 */ /* 0x000fe20000000000 */
[----:B------:R-:W-:Y:S01]  /*b2d0*/  UIMAD.WIDE.U32 UR4, UR4, UR5, URZ ;  /* 0x00000005040472a5 */ /* 0x000fe2000f8e003f */
[----:B------:R-:W-:Y:S01]  /*b2e0*/  LOP3.LUT P0, RZ, R18, 0x1f, RZ, 0xc0, !PT ;  /* 0x0000001f12ff7812 */ /* 0x000fe2000780c0ff */
[----:B------:R-:W-:Y:S01]  /*b2f0*/  USHF.L.U32 UR7, UR7, UR6, URZ ;  /* 0x0000000607077299 */ /* 0x000fe2000800063f */
[----:B------:R-:W-:Y:S01]  /*b300*/  BSSY B0, `(.L_x_288) ;  /* 0x00000c0000007945 */ /* 0x000fe20003800000 */
[----:B------:R-:W-:Y:S01]  /*b310*/  USHF.L.U32 UR18, UR8, UR6, URZ ;  /* 0x0000000608127299 */ /* 0x000fe2000800063f */
[----:B------:R-:W-:Y:S01]  /*b320*/  IMAD.MOV.U32 R11, RZ, RZ, 0x1 ;  /* 0x00000001ff0b7424 */ /* 0x000fe200078e00ff */
[----:B------:R-:W-:Y:S01]  /*b330*/  LOP3.LUT R18, R19, 0x2, RZ, 0xfc, !PT ;  /* 0x0000000213127812 */ /* 0x000fe200078efcff */
[----:B------:R-:W-:Y:S01]  /*b340*/  ULDC UR6, c[0x0][0x14] ;  /* 0x0000050000067ab9 */ /* 0x000fe20000000800 */
[----:B------:R-:W-:Y:S01]  /*b350*/  PLOP3.LUT P0, PT, P0, P2, PT, 0x8a, 0x0 ;  /* 0x000000000000781c */ /* 0x000fe20000705172 */
[----:B------:R-:W-:-:S02]  /*b360*/  UIMAD.WIDE.U32 UR20, UR4, UR6, URZ ;  /* 0x00000006041472a5 */ /* 0x000fc4000f8e003f */
[----:B------:R-:W-:Y:S02]  /*b370*/  UIMAD UR13, UR5, UR6, URZ ;  /* 0x00000006050d72a4 */ /* 0x000fe4000f8e023f */
[----:B------:R-:W-:Y:S01]  /*b380*/  ULOP3.LUT UR17, URZ, UR7, URZ, 0x33, !UPT ;  /* 0x000000073f117292 */ /* 0x000fe2000f8e333f */
[----:B0-----:R-:W-:Y:S01]  /*b390*/  IADD3 R0, R0, 0x3f, RZ ;  /* 0x0000003f00007810 */ /* 0x001fe20007ffe0ff */
[----:B------:R-:W-:Y:S01]  /*b3a0*/  UIADD3 UR13, UR21, UR13, URZ ;  /* 0x0000000d150d7290 */ /* 0x000fe2000fffe03f */
[----:B------:R-:W-:Y:S02]  /*b3b0*/  ULDC.64 UR22, c[0x0][0x198] ;  /* 0x0000660000167ab9 */ /* 0x000fe40000000a00 */
[----:B------:R-:W-:-:S04]  /*b3c0*/  SHF.R.S32.HI R3, RZ, 0x1f, R0 ;  /* 0x0000001fff037819 */ /* 0x000fc80000011400 */
[----:B------:R-:W-:Y:S01]  /*b3d0*/  LEA.HI R3, R3, R0, RZ, 0x6 ;  /* 0x0000000003037211 */ /* 0x000fe200078f30ff */
[----:B------:R-:W-:-:S03]  /*b3e0*/  IMAD.MOV.U32 R0, RZ, RZ, RZ ;  /* 0x000000ffff007224 */ /* 0x000fc600078e00ff */
[----:B------:R-:W-:Y:S01]  /*b3f0*/  SHF.R.S32.HI R13, RZ, 0x6, R3 ;  /* 0x00000006ff0d7819 */ /* 0x000fe20000011403 */
[----:B------:R-:W-:-:S04]  /*b400*/  IMAD.MOV.U32 R3, RZ, RZ, 0x1 ;  /* 0x00000001ff037424 */ /* 0x000fc800078e00ff */
[----:B------:R-:W-:-:S07]  /*b410*/  VIADD R10, R13, 0x1 ;  /* 0x000000010d0a7836 */ /* 0x000fce0000000000 */
.L_x_300:
[----:B------:R-:W-:-:S03]  /*b420*/  UMOV UR4, 0xffffffff ;  /* 0xffffffff00047882 */ /* 0x000fc60000000000 */
[----:B------:R-:W-:Y:S05]  /*b430*/  BRA.DIV UR4, `(.L_x_289) ;  /* 0x0000000e04a07947 */ /* 0x000fea000b800000 */
[----:B------:R-:W-:-:S13]  /*b440*/  ELECT P6, URZ, PT ;  /* 0x00000000003f782f */ /* 0x000fda00038c0000 */
.L_x_311:
[----:B------:R-:W0:Y:S01]  /*b450*/  LDC R4, c[0x0][0x28c] ;  /* 0x0000a300ff047b82 */ /* 0x000e220000000800 */
[----:B------:R-:W-:Y:S01]  /*b460*/  BSSY B1, `(.L_x_290) ;  /* 0x0000037000017945 */ /* 0x000fe20003800000 */
[----:B0-----:R-:W-:-:S13]  /*b470*/  ISETP.LT.OR P6, PT, R4, 0x1, !P6 ;  /* 0x000000010400780c */ /* 0x001fda00077c1670 */
[----:B------:R-:W-:Y:S05]  /*b480*/  @P6 BRA `(.L_x_291) ;  /* 0x0000000000d06947 */ /* 0x000fea0003800000 */
[----:B------:R-:W-:Y:S01]  /*b490*/  IMAD.SHL.U32 R14, R9, 0x80, RZ ;  /* 0x00000080090e7824 */ /* 0x000fe200078e00ff */
[----:B------:R-:W-:Y:S01]  /*b4a0*/  MOV R20, RZ ;  /* 0x000000ff00147202 */ /* 0x000fe20000000f00 */
[----:B------:R-:W-:Y:S02]  /*b4b0*/  IMAD.SHL.U32 R15, R7, 0x100, RZ ;  /* 0x00000100070f7824 */ /* 0x000fe400078e00ff */
[----:B------:R-:W-:Y:S02]  /*b4c0*/  IMAD.MOV.U32 R4, RZ, RZ, R10 ;  /* 0x000000ffff047224 */ /* 0x000fe400078e000a */
[----:B------:R-:W-:Y:S02]  /*b4d0*/  IMAD.MOV.U32 R5, RZ, RZ, R3 ;  /* 0x000000ffff057224 */ /* 0x000fe400078e0003 */
[----:B------:R-:W-:-:S07]  /*b4e0*/  IMAD.MOV.U32 R6, RZ, RZ, R0 ;  /* 0x000000ffff067224 */ /* 0x000fce00078e0000 */
.L_x_295:
[----:B------:R-:W0:Y:S01]  /*b4f0*/  S2R R12, SR_CgaCtaId ;  /* 0x00000000000c7919 */ /* 0x000e220000008800 */
[----:B------:R-:W-:Y:S01]  /*b500*/  MOV R7, 0x400 ;  /* 0x0000040000077802 */ /* 0x000fe20000000f00 */
[----:B------:R-:W1:Y:S03]  /*b510*/  @!P2 LDC R9, c[0x0][0x500] ;  /* 0x00014000ff09ab82 */ /* 0x000e660000000800 */
[----:B0-----:R-:W-:Y:S02]  /*b520*/  LEA R21, R12, R7, 0x18 ;  /* 0x000000070c157211 */ /* 0x001fe400078ec0ff */
[----:B------:R-:W-:-:S03]  /*b530*/  SHF.L.U32 R7, R5, 0x1f, RZ ;  /* 0x0000001f05077819 */ /* 0x000fc600000006ff */
[----:B------:R-:W-:-:S04]  /*b540*/  IMAD R12, R6, 0x8, R21 ;  /* 0x00000008060c7824 */ /* 0x000fc800078e0215 */
[----:B------:R-:W0:Y:S02]  /*b550*/  SYNCS.PHASECHK.TRANS64.TRYWAIT P1, [R12+URZ+0x20], R7 ;  /* 0x000020070c0075a7 */ /* 0x000e24000802017f */
[----:B01----:R-:W-:Y:S05]  /*b560*/  @!P1 BRA `(.L_x_292) ;  /* 0x0000000c00749947 */ /* 0x003fea0003800000 */
.L_x_312:
[----:B0-----:R-:W-:Y:S01]  /*b570*/  PRMT R7, R18, 0x9910, RZ ;  /* 0x0000991012077816 */ /* 0x001fe200000000ff */
[----:B------:R0:W-:Y:S03]  /*b580*/  @!P2 SYNCS.ARRIVE.TRANS64 RZ, [R12+URZ], R9 ;  /* 0x000000090cffa9a7 */ /* 0x0001e6000800003f */
[----:B------:R-:W-:-:S13]  /*b590*/  ISETP.NE.AND P1, PT, R7, 0x2, PT ;  /* 0x000000020700780c */ /* 0x000fda0003f25270 */
[----:B0-----:R-:W-:Y:S05]  /*b5a0*/  @P1 BRA `(.L_x_293) ;  /* 0x0000000000041947 */ /* 0x001fea0003800000 */
[----:B------:R-:W-:Y:S01]  /*b5b0*/  BPT.TRAP 0x1 ;  /* 0x000000040000795c */ /* 0x000fe20000300000 */
.L_x_293:
[----:B------:R-:W-:Y:S05]  /*b5c0*/  @P0 BRA `(.L_x_294) ;  /* 0x0000000000040947 */ /* 0x000fea0003800000 */
[----:B------:R-:W-:Y:S01]  /*b5d0*/  BPT.TRAP 0x1 ;  /* 0x000000040000795c */ /* 0x000fe20000300000 */
.L_x_294:
[--C-:B------:R-:W-:Y:S01]  /*b5e0*/  IMAD R7, R6, 0x8000, R21.reuse ;  /* 0x0000800006077824 */ /* 0x100fe200078e0215 */
[----:B------:R-:W-:Y:S01]  /*b5f0*/  R2UR UR9, R12 ;  /* 0x000000000c0972ca */ /* 0x000fe200000e0000 */
[----:B------:R-:W-:Y:S01]  /*b600*/  IMAD R21, R6, 0x4000, R21 ;  /* 0x0000400006157824 */ /* 0x000fe200078e0215 */
[----:B------:R-:W-:Y:S01]  /*b610*/  UIADD3 UR4, UP0, UR22, 0xf0, URZ ;  /* 0x000000f016047890 */ /* 0x000fe2000ff1e03f */
[----:B------:R-:W-:Y:S01]  /*b620*/  VIADD R4, R4, 0xffffffff ;  /* 0xffffffff04047836 */ /* 0x000fe20000000000 */
[----:B------:R-:W-:Y:S01]  /*b630*/  R2UR UR5, R7 ;  /* 0x00000000070572ca */ /* 0x000fe200000e0000 */
[----:B------:R-:W-:Y:S01]  /*b640*/  UIADD3 UR24, UP1, UR22, 0x1f0, URZ ;  /* 0x000001f016187890 */ /* 0x000fe2000ff3e03f */
[----:B------:R-:W-:Y:S01]  /*b650*/  R2UR UR8, R21 ;  /* 0x00000000150872ca */ /* 0x000fe200000e0000 */
[----:B------:R-:W-:Y:S01]  /*b660*/  UMOV UR6, 0x0 ;  /* 0x0000000000067882 */ /* 0x000fe20000000000 */
[----:B------:R-:W-:Y:S01]  /*b670*/  R2UR UR11, R15 ;  /* 0x000000000f0b72ca */ /* 0x000fe200000e0000 */
[----:B------:R-:W-:Y:S01]  /*b680*/  UIADD3.X UR25, URZ, UR23, URZ, UP1, !UPT ;  /* 0x000000173f197290 */ /* 0x000fe20008ffe43f */
[----:B------:R-:W-:Y:S01]  /*b690*/  R2UR UR10, R20 ;  /* 0x00000000140a72ca */ /* 0x000fe200000e0000 */
[----:B------:R-:W-:Y:S01]  /*b6a0*/  UMOV UR7, 0x10000000 ;  /* 0x1000000000077882 */ /* 0x000fe20000000000 */
[----:B------:R-:W-:Y:S01]  /*b6b0*/  R2UR UR12, R8 ;  /* 0x00000000080c72ca */ /* 0x000fe200000e0000 */
[----:B------:R-:W-:Y:S01]  /*b6c0*/  VIADD R20, R20, 0x40 ;  /* 0x0000004014147836 */ /* 0x000fe20000000000 */
[----:B------:R-:W-:-:S02]  /*b6d0*/  R2UR UR19, R14 ;  /* 0x000000000e1372ca */ /* 0x000fc400000e0000 */
[----:B------:R-:W-:Y:S01]  /*b6e0*/  ISETP.GT.AND P3, PT, R4, 0x1, PT ;  /* 0x000000010400780c */ /* 0x000fe20003f64270 */
[----:B------:R-:W-:Y:S01]  /*b6f0*/  UIADD3 UR14, UR5, 0x100, URZ ;  /* 0x00000100050e7890 */ /* 0x000fe2000fffe03f */
[----:B------:R-:W-:Y:S01]  /*b700*/  IADD3 R6, R6, 0x1, RZ ;  /* 0x0000000106067810 */ /* 0x000fe20007ffe0ff */
[----:B------:R-:W-:Y:S02]  /*b710*/  UIADD3.X UR5, URZ, UR23, URZ, UP0, !UPT ;  /* 0x000000173f057290 */ /* 0x000fe400087fe43f */
[----:B------:R-:W-:Y:S01]  /*b720*/  UIADD3 UR15, UR8, 0x20100, URZ ;  /* 0x00020100080f7890 */ /* 0x000fe2000fffe03f */
[----:B------:R-:W-:Y:S02]  /*b730*/  ISETP.NE.AND P1, PT, R6, 0x4, PT ;  /* 0x000000040600780c */ /* 0x000fe40003f25270 */
[----:B------:R-:W-:Y:S02]  /*b740*/  UMOV UR8, UR14 ;  /* 0x0000000e00087c82 */ /* 0x000fe40008000000 */
[----:B------:R-:W-:-:S02]  /*b750*/  SEL R12, RZ, 0x1, P1 ;  /* 0x00000001ff0c7807 */ /* 0x000fc40000800000 */
[----:B------:R0:W-:Y:S01]  /*b760*/  UTMALDG.3D [UR8], [UR4], desc[UR6] ;  /* 0x00000608040075b4 */ /* 0x0001e20008011000 */
[----:B------:R-:W-:Y:S02]  /*b770*/  SEL R6, R6, RZ, P1 ;  /* 0x000000ff06067207 */ /* 0x000fe40000800000 */
[----:B------:R-:W-:Y:S01]  /*b780*/  LOP3.LUT R5, R5, R12, RZ, 0x3c, !PT ;  /* 0x0000000c05057212 */ /* 0x000fe200078e3cff */
[----:B0-----:R-:W-:Y:S01]  /*b790*/  UMOV UR8, UR15 ;  /* 0x0000000f00087c82 */ /* 0x001fe20008000000 */
[----:B------:R-:W-:Y:S02]  /*b7a0*/  UMOV UR11, UR19 ;  /* 0x00000013000b7c82 */ /* 0x000fe40008000000 */
[----:B------:R0:W-:Y:S02]  /*b7b0*/  UTMALDG.3D [UR8], [UR24], desc[UR6] ;  /* 0x00000608180075b4 */ /* 0x0001e40008011000 */
[----:B0-----:R-:W-:Y:S05]  /*b7c0*/  @P3 BRA `(.L_x_295) ;  /* 0xfffffffc00483947 */ /* 0x001fea000383ffff */
.L_x_291:
[----:B------:R-:W-:Y:S05]  /*b7d0*/  BSYNC B1 ;  /* 0x0000000000017941 */ /* 0x000fea0003800000 */
.L_x_290:
[----:B------:R-:W-:Y:S01]  /*b7e0*/  LOP3.LUT P3, RZ, R11, 0xff, RZ, 0xc0, !PT ;  /* 0x000000ff0bff7812 */ /* 0x000fe2000786c0ff */
[----:B------:R-:W-:Y:S01]  /*b7f0*/  IMAD.IADD R0, R13, 0x1, R0 ;  /* 0x000000010d007824 */ /* 0x000fe200078e0200 */
[----:B------:R-:W-:Y:S01]  /*b800*/  IADD3 R16, P4, R16, UR20, RZ ;  /* 0x0000001410107c10 */ /* 0x000fe2000ff9e0ff */
[----:B------:R-:W-:Y:S01]  /*b810*/  ULDC.64 UR4, c[0x0][0x650] ;  /* 0x0001940000047ab9 */ /* 0x000fe20000000a00 */
[----:B------:R-:W-:Y:S01]  /*b820*/  BSSY B1, `(.L_x_296) ;  /* 0x000006b000017945 */ /* 0x000fe20003800000 */
[----:B------:R-:W-:Y:S01]  /*b830*/  IMAD.MOV.U32 R7, RZ, RZ, -0x1 ;  /* 0xffffffffff077424 */ /* 0x000fe200078e00ff */
[----:B------:R-:W-:Y:S01]  /*b840*/  SHF.R.U32.HI R4, RZ, 0x2, R0 ;  /* 0x00000002ff047819 */ /* 0x000fe20000011600 */
[----:B------:R-:W-:Y:S01]  /*b850*/  IMAD.MOV.U32 R9, RZ, RZ, -0x1 ;  /* 0xffffffffff097424 */ /* 0x000fe200078e00ff */
[----:B------:R-:W-:Y:S01]  /*b860*/  ISETP.GT.U32.AND P1, PT, R0, 0x3, PT ;  /* 0x000000030000780c */ /* 0x000fe20003f24070 */
[----:B------:R-:W-:Y:S01]  /*b870*/  IMAD.MOV.U32 R8, RZ, RZ, -0x1 ;  /* 0xffffffffff087424 */ /* 0x000fe200078e00ff */
[----:B------:R-:W-:-:S02]  /*b880*/  LOP3.LUT R4, R4, 0x1, RZ, 0xc0, !PT ;  /* 0x0000000104047812 */ /* 0x000fc400078ec0ff */
[----:B------:R-:W-:Y:S01]  /*b890*/  ISETP.LT.U32.AND P1, PT, R13, 0x4, P1 ;  /* 0x000000040d00780c */ /* 0x000fe20000f21070 */
[----:B------:R-:W0:Y:S01]  /*b8a0*/  @P3 S2R R6, SR_CgaCtaId ;  /* 0x0000000000063919 */ /* 0x000e220000008800 */
[----:B------:R-:W-:Y:S02]  /*b8b0*/  @P3 MOV R5, 0x400 ;  /* 0x0000040000053802 */ /* 0x000fe40000000f00 */
[----:B------:R-:W-:Y:S02]  /*b8c0*/  IADD3.X R17, R17, UR13, RZ, P4, !PT ;  /* 0x0000000d11117c10 */ /* 0x000fe4000a7fe4ff */
[----:B------:R-:W-:Y:S02]  /*b8d0*/  ISETP.GE.U32.AND P4, PT, R16, UR4, PT ;  /* 0x0000000410007c0c */ /* 0x000fe4000bf86070 */
[----:B------:R-:W-:Y:S02]  /*b8e0*/  LOP3.LUT R0, R0, 0x3, RZ, 0xc0, !PT ;  /* 0x0000000300007812 */ /* 0x000fe400078ec0ff */
[----:B------:R-:W-:-:S02]  /*b8f0*/  PRMT R11, RZ, 0x7610, R11 ;  /* 0x00007610ff0b7816 */ /* 0x000fc4000000000b */
[----:B0-----:R-:W-:-:S04]  /*b900*/  @P3 LEA R5, R6, R5, 0x18 ;  /* 0x0000000506053211 */ /* 0x001fc800078ec0ff */
[----:B------:R0:W-:Y:S01]  /*b910*/  @P3 SYNCS.ARRIVE.TRANS64.A1T0 RZ, [R5+URZ+0x58], RZ ;  /* 0x000058ff05ff39a7 */ /* 0x0001e2000810003f */
[----:B------:R-:W-:Y:S02]  /*b920*/  ISETP.NE.U32.AND P3, PT, R4, 0x1, PT ;  /* 0x000000010400780c */ /* 0x000fe40003f65070 */
[----:B------:R-:W-:Y:S02]  /*b930*/  SEL R4, RZ, 0x1, !P1 ;  /* 0x00000001ff047807 */ /* 0x000fe40004800000 */
[----:B------:R-:W-:Y:S02]  /*b940*/  ISETP.GE.U32.AND.EX P1, PT, R17, UR5, PT, P4 ;  /* 0x0000000511007c0c */ /* 0x000fe4000bf26140 */
[----:B------:R-:W-:-:S04]  /*b950*/  ISETP.GT.U32.AND P3, PT, R13, 0x3, !P3 ;  /* 0x000000030d00780c */ /* 0x000fc80005f64070 */
[----:B0-----:R-:W-:-:S04]  /*b960*/  SEL R5, RZ, 0x1, !P3 ;  /* 0x00000001ff057807 */ /* 0x001fc80005800000 */
[--C-:B------:R-:W-:Y:S02]  /*b970*/  LOP3.LUT R3, R5, R3, R4.reuse, 0x96, !PT ;  /* 0x0000000305037212 */ /* 0x100fe400078e9604 */
[----:B------:R-:W-:Y:S01]  /*b980*/  PRMT R4, RZ, 0x7610, R4 ;  /* 0x00007610ff047816 */ /* 0x000fe20000000004 */
[----:B------:R-:W-:Y:S06]  /*b990*/  @P1 BRA `(.L_x_297) ;  /* 0x00000004004c1947 */ /* 0x000fec0003800000 */
[----:B------:R-:W-:Y:S01]  /*b9a0*/  ULDC.64 UR4, c[0x0][0x628] ;  /* 0x00018a0000047ab9 */ /* 0x000fe20000000a00 */
[----:B------:R-:W0:Y:S01]  /*b9b0*/  S2R R14, SR_CTAID.X ;  /* 0x00000000000e7919 */ /* 0x000e220000002500 */
[----:B------:R-:W-:Y:S01]  /*b9c0*/  ISETP.NE.U32.AND P1, PT, RZ, UR4, PT ;  /* 0x00000004ff007c0c */ /* 0x000fe2000bf25070 */
[----:B------:R-:W-:Y:S01]  /*b9d0*/  ULDC UR7, c[0x0][0x630] ;  /* 0x00018c0000077ab9 */ /* 0x000fe20000000800 */
[----:B------:R-:W-:Y:S01]  /*b9e0*/  MOV R4, R16 ;  /* 0x0000001000047202 */ /* 0x000fe20000000f00 */
[----:B------:R-:W1:Y:S01]  /*b9f0*/  S2R R12, SR_CTAID.Y ;  /* 0x00000000000c7919 */ /* 0x000e620000002600 */
[----:B------:R-:W-:Y:S01]  /*ba00*/  ISETP.NE.AND.EX P1, PT, RZ, UR5, PT, P1 ;  /* 0x00000005ff007c0c */ /* 0x000fe2000bf25310 */
[----:B------:R-:W-:-:S12]  /*ba10*/  IMAD.MOV.U32 R5, RZ, RZ, R17 ;  /* 0x000000ffff057224 */ /* 0x000fd800078e0011 */
[----:B------:R-:W-:Y:S05]  /*ba20*/  @!P1 BRA `(.L_x_298) ;  /* 0x0000000000289947 */ /* 0x000fea0003800000 */
[----:B------:R-:W-:Y:S02]  /*ba30*/  ULDC UR6, c[0x0][0x634] ;  /* 0x00018d0000067ab9 */ /* 0x000fe40000000800 */
[----:B------:R-:W-:-:S05]  /*ba40*/  IADD3 R9, P1, R16, UR6, RZ ;  /* 0x0000000610097c10 */ /* 0x000fca000ff3e0ff */
[----:B------:R-:W-:-:S04]  /*ba50*/  IMAD.X R15, RZ, RZ, R17, P1 ;  /* 0x000000ffff0f7224 */ /* 0x000fc800008e0611 */
[----:B------:R-:W-:-:S04]  /*ba60*/  IMAD.WIDE.U32 R6, R15, UR4, RZ ;  /* 0x000000040f067c25 */ /* 0x000fc8000f8e00ff */
[----:B------:R-:W-:-:S04]  /*ba70*/  IMAD.WIDE.U32 R6, P1, R9, UR5, R6 ;  /* 0x0000000509067c25 */ /* 0x000fc8000f820006 */
[----:B------:R-:W-:-:S04]  /*ba80*/  IMAD.WIDE.U32 R8, R9, UR4, RZ ;  /* 0x0000000409087c25 */ /* 0x000fc8000f8e00ff */
[----:B------:R-:W-:Y:S01]  /*ba90*/  IMAD.X R5, RZ, RZ, RZ, P1 ;  /* 0x000000ffff057224 */ /* 0x000fe200008e06ff */
[----:B------:R-:W-:Y:S01]  /*baa0*/  IADD3 RZ, P1, R9, R6, RZ ;  /* 0x0000000609ff7210 */ /* 0x000fe20007f3e0ff */
[----:B------:R-:W-:-:S04]  /*bab0*/  IMAD.MOV.U32 R4, RZ, RZ, R7 ;  /* 0x000000ffff047224 */ /* 0x000fc800078e0007 */
[----:B------:R-:W-:-:S08]  /*bac0*/  IMAD.WIDE.U32.X R4, R15, UR5, R4, P1 ;  /* 0x000000050f047c25 */ /* 0x000fd000088e0404 */
.L_x_298:
[--C-:B------:R-:W-:Y:S01]  /*bad0*/  SHF.R.U64 R8, R4, UR7, R5.reuse ;  /* 0x0000000704087c19 */ /* 0x100fe20008001205 */
[----:B------:R-:W-:Y:S01]  /*bae0*/  ULDC.64 UR4, c[0x0][0x620] ;  /* 0x0001880000047ab9 */ /* 0x000fe20000000a00 */
[----:B------:R-:W-:Y:S01]  /*baf0*/  SHF.R.U32.HI R4, RZ, UR7, R5 ;  /* 0x00000007ff047c19 */ /* 0x000fe20008011605 */
[----:B------:R-:W2:Y:S01]  /*bb00*/  LDC R25, c[0x0][0x144] ;  /* 0x00005100ff197b82 */ /* 0x000ea20000000800 */
[----:B------:R-:W-:Y:S01]  /*bb10*/  IADD3 R7, P1, RZ, -R8, RZ ;  /* 0x80000008ff077210 */ /* 0x000fe20007f3e0ff */
[----:B------:R-:W-:Y:S01]  /*bb20*/  ULDC.64 UR8, c[0x0][0x640] ;  /* 0x0001900000087ab9 */ /* 0x000fe20000000a00 */
[----:B0-----:R-:W-:Y:S01]  /*bb30*/  I2FP.F32.U32 R9, R14 ;  /* 0x0000000e00097245 */ /* 0x001fe20000201000 */
[----:B------:R-:W-:Y:S02]  /*bb40*/  ULDC UR6, c[0x0][0x608] ;  /* 0x0001820000067ab9 */ /* 0x000fe40000000800 */
[----:B------:R-:W-:Y:S01]  /*bb50*/  IMAD.X R4, RZ, RZ, ~R4, P1 ;  /* 0x000000ffff047224 */ /* 0x000fe200008e0e04 */
[----:B------:R-:W-:Y:S01]  /*bb60*/  ISETP.NE.U32.AND P1, PT, RZ, UR8, PT ;  /* 0x00000008ff007c0c */ /* 0x000fe2000bf25070 */
[----:B------:R-:W0:Y:S02]  /*bb70*/  LDC R21, c[0x0][0x148] ;  /* 0x00005200ff157b82 */ /* 0x000e240000000800 */
[----:B------:R-:W-:Y:S01]  /*bb80*/  IMAD R6, R4, UR4, RZ ;  /* 0x0000000404067c24 */ /* 0x000fe2000f8e02ff */
[----:B------:R-:W-:Y:S01]  /*bb90*/  ISETP.NE.AND.EX P1, PT, RZ, UR9, PT, P1 ;  /* 0x00000009ff007c0c */ /* 0x000fe2000bf25310 */
[----:B------:R-:W-:Y:S01]  /*bba0*/  IMAD.WIDE.U32 R4, R7, UR4, R16 ;  /* 0x0000000407047c25 */ /* 0x000fe2000f8e0010 */
[----:B------:R-:W-:-:S03]  /*bbb0*/  ULDC UR4, c[0x0][0x150] ;  /* 0x0000540000047ab9 */ /* 0x000fc60000000800 */
[----:B------:R-:W-:Y:S02]  /*bbc0*/  IMAD R7, R7, UR5, R6 ;  /* 0x0000000507077c24 */ /* 0x000fe4000f8e0206 */
[----:B------:R-:W-:Y:S01]  /*bbd0*/  FMUL R6, R9, UR4 ;  /* 0x0000000409067c20 */ /* 0x000fe20008400000 */
[----:B------:R-:W-:Y:S01]  /*bbe0*/  ULDC UR4, c[0x0][0x618] ;  /* 0x0001860000047ab9 */ /* 0x000fe20000000800 */
[----:B------:R-:W-:Y:S01]  /*bbf0*/  ULDC UR5, c[0x0][0x154] ;  /* 0x0000550000057ab9 */ /* 0x000fe20000000800 */
[----:B------:R-:W-:-:S03]  /*bc00*/  IMAD.IADD R5, R5, 0x1, R7 ;  /* 0x0000000105057824 */ /* 0x000fc600078e0207 */
[----:B------:R-:W3:Y:S02]  /*bc10*/  F2I.U32.TRUNC.NTZ R6, R6 ;  /* 0x0000000600067305 */ /* 0x000ee4000020f000 */
[----:B------:R-:W-:Y:S02]  /*bc20*/  SHF.R.U64 R9, R4, UR4, R5 ;  /* 0x0000000404097c19 */ /* 0x000fe40008001205 */
[----:B-1----:R-:W-:-:S05]  /*bc30*/  I2FP.F32.U32 R4, R12 ;  /* 0x0000000c00047245 */ /* 0x002fca0000201000 */
[----:B------:R-:W-:Y:S01]  /*bc40*/  FMUL R22, R4, UR5 ;  /* 0x0000000504167c20 */ /* 0x000fe20008400000 */
[----:B------:R-:W-:Y:S01]  /*bc50*/  SHF.R.U32.HI R4, RZ, UR4, R5 ;  /* 0x00000004ff047c19 */ /* 0x000fe20008011605 */
[----:B------:R-:W-:-:S03]  /*bc60*/  ULDC UR4, c[0x0][0x658] ;  /* 0x0001960000047ab9 */ /* 0x000fc60000000800 */
[--C-:B------:R-:W-:Y:S01]  /*bc70*/  SHF.R.U64 R20, R9, UR6, R4.reuse ;  /* 0x0000000609147c19 */ /* 0x100fe20008001204 */
[----:B------:R-:W1:Y:S01]  /*bc80*/  F2I.U32.TRUNC.NTZ R22, R22 ;  /* 0x0000001600167305 */ /* 0x000e62000020f000 */
[----:B------:R-:W-:Y:S02]  /*bc90*/  SHF.R.U32.HI R5, RZ, UR6, R4 ;  /* 0x00000006ff057c19 */ /* 0x000fe40008011604 */
[----:B---3--:R-:W-:Y:S02]  /*bca0*/  IADD3 R6, -R6, RZ, RZ ;  /* 0x000000ff06067210 */ /* 0x008fe40007ffe1ff */
[--C-:B------:R-:W-:Y:S02]  /*bcb0*/  SHF.R.U64 R15, R20, UR4, R5.reuse ;  /* 0x00000004140f7c19 */ /* 0x100fe40008001205 */
[----:B------:R-:W-:Y:S01]  /*bcc0*/  SHF.R.U32.HI R23, RZ, UR4, R5 ;  /* 0x00000004ff177c19 */ /* 0x000fe20008011605 */
[----:B--2---:R-:W-:Y:S02]  /*bcd0*/  IMAD R14, R25, R6, R14 ;  /* 0x00000006190e7224 */ /* 0x004fe400078e020e */
[----:B------:R-:W-:-:S02]  /*bce0*/  IMAD.MOV.U32 R4, RZ, RZ, R15 ;  /* 0x000000ffff047224 */ /* 0x000fc400078e000f */
[----:B------:R-:W-:Y:S01]  /*bcf0*/  IMAD.MOV.U32 R5, RZ, RZ, R23 ;  /* 0x000000ffff057224 */ /* 0x000fe200078e0017 */
[----:B------:R-:W-:Y:S06]  /*bd00*/  @!P1 BRA `(.L_x_299) ;  /* 0x0000000000289947 */ /* 0x000fec0003800000 */
[----:B------:R-:W-:Y:S02]  /*bd10*/  ULDC UR4, c[0x0][0x64c] ;  /* 0x0001930000047ab9 */ /* 0x000fe40000000800 */
[----:B------:R-:W-:-:S05]  /*bd20*/  IADD3 R5, P1, R15, UR4, RZ ;  /* 0x000000040f057c10 */ /* 0x000fca000ff3e0ff */
[----:B------:R-:W-:-:S04]  /*bd30*/  IMAD.X R23, RZ, RZ, R23, P1 ;  /* 0x000000ffff177224 */ /* 0x000fc800008e0617 */
[----:B------:R-:W-:-:S04]  /*bd40*/  IMAD.WIDE.U32 R6, R23, UR8, RZ ;  /* 0x0000000817067c25 */ /* 0x000fc8000f8e00ff */
[----:B------:R-:W-:-:S04]  /*bd50*/  IMAD.WIDE.U32 R6, P1, R5, UR9, R6 ;  /* 0x0000000905067c25 */ /* 0x000fc8000f820006 */
[----:B------:R-:W-:-:S04]  /*bd60*/  IMAD.WIDE.U32 R4, R5, UR8, RZ ;  /* 0x0000000805047c25 */ /* 0x000fc8000f8e00ff */
[----:B------:R-:W-:Y:S01]  /*bd70*/  IMAD.MOV.U32 R4, RZ, RZ, R7 ;  /* 0x000000ffff047224 */ /* 0x000fe200078e0007 */
[----:B------:R-:W-:Y:S01]  /*bd80*/  IADD3 RZ, P3, R5, R6, RZ ;  /* 0x0000000605ff7210 */ /* 0x000fe20007f7e0ff */
[----:B------:R-:W-:-:S04]  /*bd90*/  IMAD.X R5, RZ, RZ, RZ, P1 ;  /* 0x000000ffff057224 */ /* 0x000fc800008e06ff */
[----:B------:R-:W-:-:S08]  /*bda0*/  IMAD.WIDE.U32.X R4, R23, UR9, R4, P3 ;  /* 0x0000000917047c25 */ /* 0x000fd000098e0404 */
.L_x_299:
[----:B------:R-:W-:Y:S01]  /*bdb0*/  ISETP.NE.AND P1, PT, R2, 0x1, PT ;  /* 0x000000010200780c */ /* 0x000fe20003f25270 */
[----:B------:R-:W-:Y:S01]  /*bdc0*/  ULDC UR4, c[0x0][0x648] ;  /* 0x0001920000047ab9 */ /* 0x000fe20000000800 */
[----:B------:R-:W-:Y:S01]  /*bdd0*/  LOP3.LUT R20, R20, UR17, RZ, 0xc0, !PT ;  /* 0x0000001114147c12 */ /* 0x000fe2000f8ec0ff */
[----:B-1----:R-:W-:Y:S01]  /*bde0*/  IMAD.MOV R22, RZ, RZ, -R22 ;  /* 0x000000ffff167224 */ /* 0x002fe200078e0a16 */
[----:B------:R-:W-:Y:S01]  /*bdf0*/  SHF.R.U64 R5, R4, UR4, R5 ;  /* 0x0000000404057c19 */ /* 0x000fe20008001205 */
[----:B------:R-:W-:Y:S01]  /*be00*/  ULDC UR4, c[0x0][0x638] ;  /* 0x00018e0000047ab9 */ /* 0x000fe20000000800 */
[----:B------:R-:W-:Y:S01]  /*be10*/  LOP3.LUT R6, R9, UR16, RZ, 0xc0, !PT ;  /* 0x0000001009067c12 */ /* 0x000fe2000f8ec0ff */
[----:B------:R-:W-:Y:S01]  /*be20*/  ULDC UR5, c[0x0][0x610] ;  /* 0x0001840000057ab9 */ /* 0x000fe20000000800 */
[C---:B------:R-:W-:Y:S01]  /*be30*/  IADD3 R4, -R5.reuse, RZ, RZ ;  /* 0x000000ff05047210 */ /* 0x040fe20007ffe1ff */
[----:B------:R-:W-:-:S04]  /*be40*/  IMAD R5, R5, UR18, R20 ;  /* 0x0000001205057c24 */ /* 0x000fc8000f8e0214 */
[----:B0-----:R-:W-:Y:S02]  /*be50*/  @P1 IMAD R14, R21, R22, R12 ;  /* 0x00000016150e1224 */ /* 0x001fe400078e020c */
[----:B------:R-:W-:Y:S01]  /*be60*/  IMAD R15, R4, UR4, R15 ;  /* 0x00000004040f7c24 */ /* 0x000fe2000f8e020f */
[----:B------:R-:W-:Y:S01]  /*be70*/  ULDC UR4, c[0x0][0x600] ;  /* 0x0001800000047ab9 */ /* 0x000fe20000000800 */
[----:B------:R-:W-:Y:S02]  /*be80*/  IMAD R14, R5, UR5, R14 ;  /* 0x00000005050e7c24 */ /* 0x000fe4000f8e020e */
[----:B------:R-:W-:Y:S02]  /*be90*/  IMAD R15, R15, UR4, R6 ;  /* 0x000000040f0f7c24 */ /* 0x000fe4000f8e0206 */
[----:B------:R-:W-:-:S03]  /*bea0*/  IMAD.MOV.U32 R4, RZ, RZ, 0x1 ;  /* 0x00000001ff047424 */ /* 0x000fc600078e00ff */
[----:B------:R-:W-:Y:S02]  /*beb0*/  SEL R9, R15, R14, !P1 ;  /* 0x0000000e0f097207 */ /* 0x000fe40004800000 */
[----:B------:R-:W-:-:S07]  /*bec0*/  SEL R7, R14, R15, !P1 ;  /* 0x0000000f0e077207 */ /* 0x000fce0004800000 */
.L_x_297:
[----:B------:R-:W-:Y:S05]  /*bed0*/  BSYNC B1 ;  /* 0x0000000000017941 */ /* 0x000fea0003800000 */
.L_x_296:
[----:B------:R-:W-:-:S13]  /*bee0*/  LOP3.LUT P1, RZ, R4, 0xff, RZ, 0xc0, !PT ;  /* 0x000000ff04ff7812 */ /* 0x000fda000782c0ff */
[----:B------:R-:W-:Y:S05]  /*bef0*/  @P1 BRA `(.L_x_300) ;  /* 0xfffffff400481947 */ /* 0x000fea000383ffff */
[----:B------:R-:W-:Y:S05]  /*bf00*/  BSYNC B0 ;  /* 0x0000000000007941 */ /* 0x000fea0003800000 */
.L_x_288:
[----:B------:R-:W-:-:S03]  /*bf10*/  UMOV UR4, 0xffffffff ;  /* 0xffffffff00047882 */ /* 0x000fc60000000000 */
[----:B------:R-:W-:Y:S05]  /*bf20*/  BRA.DIV UR4, `(.L_x_301) ;  /* 0x0000000604187947 */ /* 0x000fea000b800000 */
[----:B------:R-:W-:-:S13]  /*bf30*/  ELECT P6, URZ, PT ;  /* 0x00000000003f782f */ /* 0x000fda00038c0000 */
.L_x_315:
[----:B------:R-:W-:Y:S04]  /*bf40*/  BSSY B0, `(.L_x_302) ;  /* 0x000002b000007945 */ /* 0x000fe80003800000 */
[----:B------:R-:W-:Y:S05]  /*bf50*/  @!P6 BRA `(.L_x_303) ;  /* 0x0000000000a4e947 */ /* 0x000fea0003800000 */
[----:B------:R-:W-:-:S04]  /*bf60*/  LOP3.LUT R19, R19, 0x2, RZ, 0xfc, !PT ;  /* 0x0000000213137812 */ /* 0x000fc800078efcff */
[----:B------:R-:W-:-:S13]  /*bf70*/  ISETP.NE.AND P0, PT, R19, 0x3, PT ;  /* 0x000000031300780c */ /* 0x000fda0003f05270 */
[----:B------:R-:W-:Y:S05]  /*bf80*/  @!P0 BRA `(.L_x_304) ;  /* 0x0000000000048947 */ /* 0x000fea0003800000 */
[----:B------:R-:W-:Y:S01]  /*bf90*/  BPT.TRAP 0x1 ;  /* 0x000000040000795c */ /* 0x000fe20000300000 */
.L_x_304:
[----:B------:R-:W0:Y:S01]  /*bfa0*/  S2R R5, SR_CgaCtaId ;  /* 0x0000000000057919 */ /* 0x000e220000008800 */
[----:B------:R-:W-:Y:S02]  /*bfb0*/  MOV R2, 0x400 ;  /* 0x0000040000027802 */ /* 0x000fe40000000f00 */
[----:B------:R-:W-:Y:S02]  /*bfc0*/  SHF.L.U32 R4, R3, 0x1f, RZ ;  /* 0x0000001f03047819 */ /* 0x000fe400000006ff */
[----:B0-----:R-:W-:-:S05]  /*bfd0*/  LEA R5, R5, R2, 0x18 ;  /* 0x0000000205057211 */ /* 0x001fca00078ec0ff */
[----:B------:R-:W-:-:S04]  /*bfe0*/  VIADD R5, R5, 0x20 ;  /* 0x0000002005057836 */ /* 0x000fc80000000000 */
[C---:B------:R-:W-:Y:S02]  /*bff0*/  IMAD R7, R0.reuse, 0x8, R5 ;  /* 0x0000000800077824 */ /* 0x040fe400078e0205 */
[----:B------:R-:W-:Y:S02]  /*c000*/  VIADD R0, R0, 0x1 ;  /* 0x0000000100007836 */ /* 0x000fe40000000000 */
[----:B------:R-:W0:Y:S03]  /*c010*/  SYNCS.PHASECHK.TRANS64.TRYWAIT P0, [R7+URZ], R4 ;  /* 0x00000004070075a7 */ /* 0x000e26000800017f */
[----:B------:R-:W-:-:S04]  /*c020*/  ISETP.NE.AND P1, PT, R0, 0x4, PT ;  /* 0x000000040000780c */ /* 0x000fc80003f25270 */
[----:B------:R-:W-:Y:S02]  /*c030*/  SEL R2, RZ, 0x1, P1 ;  /* 0x00000001ff027807 */ /* 0x000fe40000800000 */
[----:B------:R-:W-:Y:S02]  /*c040*/  SEL R0, R0, RZ, P1 ;  /* 0x000000ff00007207 */ /* 0x000fe40000800000 */
[----:B------:R-:W-:-:S03]  /*c050*/  LOP3.LUT R9, R3, R2, RZ, 0x3c, !PT ;  /* 0x0000000203097212 */ /* 0x000fc600078e3cff */
[----:B------:R-:W-:Y:S01]  /*c060*/  IMAD R6, R0, 0x8, R5 ;  /* 0x0000000800067824 */ /* 0x000fe200078e0205 */
[----:B------:R-:W-:Y:S01]  /*c070*/  SHF.L.U32 R3, R9, 0x1f, RZ ;  /* 0x0000001f09037819 */ /* 0x000fe200000006ff */
[----:B0-----:R-:W-:Y:S06]  /*c080*/  @!P0 BRA `(.L_x_305) ;  /* 0x0000000000e08947 */ /* 0x001fec0003800000 */
.L_x_316:
[----:B------:R-:W1:Y:S01]  /*c090*/  SYNCS.PHASECHK.TRANS64.TRYWAIT P0, [R6+URZ], R3 ;  /* 0x00000003060075a7 */ /* 0x000e62000800017f */
[----:B------:R-:W-:-:S05]  /*c0a0*/  VIADD R0, R0, 0x1 ;  /* 0x0000000100007836 */ /* 0x000fca0000000000 */
[----:B------:R-:W-:-:S04]  /*c0b0*/  ISETP.NE.AND P1, PT, R0, 0x4, PT ;  /* 0x000000040000780c */ /* 0x000fc80003f25270 */
[----:B------:R-:W-:Y:S02]  /*c0c0*/  SEL R2, RZ, 0x1, P1 ;  /* 0x00000001ff027807 */ /* 0x000fe40000800000 */
[----:B------:R-:W-:Y:S02]  /*c0d0*/  SEL R0, R0, RZ, P1 ;  /* 0x000000ff00007207 */ /* 0x000fe40000800000 */
[----:B------:R-:W-:Y:S02]  /*c0e0*/  LOP3.LUT R9, R9, R2, RZ, 0x3c, !PT ;  /* 0x0000000209097212 */ /* 0x000fe400078e3cff */
[----:B0-----:R-:W-:Y:S02]  /*c0f0*/  LEA R7, R0, R5, 0x3 ;  /* 0x0000000500077211 */ /* 0x001fe400078e18ff */
[----:B------:R-:W-:Y:S01]  /*c100*/  SHF.L.U32 R4, R9, 0x1f, RZ ;  /* 0x0000001f09047819 */ /* 0x000fe200000006ff */
[----:B-1----:R-:W-:Y:S06]  /*c110*/  @!P0 BRA `(.L_x_306) ;  /* 0x0000000000d08947 */ /* 0x002fec0003800000 */
.L_x_317:
[----:B------:R-:W1:Y:S01]  /*c120*/  SYNCS.PHASECHK.TRANS64.TRYWAIT P0, [R7+URZ], R4 ;  /* 0x00000004070075a7 */ /* 0x000e62000800017f */
[----:B------:R-:W-:-:S05]  /*c130*/  VIADD R0, R0, 0x1 ;  /* 0x0000000100007836 */ /* 0x000fca0000000000 */
[----:B------:R-:W-:-:S04]  /*c140*/  ISETP.NE.AND P1, PT, R0, 0x4, PT ;  /* 0x000000040000780c */ /* 0x000fc80003f25270 */
[----:B------:R-:W-:Y:S02]  /*c150*/  SEL R2, RZ, 0x1, P1 ;  /* 0x00000001ff027807 */ /* 0x000fe40000800000 */
[----:B------:R-:W-:Y:S02]  /*c160*/  SEL R0, R0, RZ, P1 ;  /* 0x000000ff00007207 */ /* 0x000fe40000800000 */
[----:B------:R-:W-:Y:S01]  /*c170*/  LOP3.LUT R2, R9, R2, RZ, 0x3c, !PT ;  /* 0x0000000209027212 */ /* 0x000fe200078e3cff */
[----:B-1----:R-:W-:Y:S06]  /*c180*/  @!P0 BRA `(.L_x_307) ;  /* 0x0000000000c88947 */ /* 0x002fec0003800000 */
.L_x_318:
[----:B------:R-:W-:Y:S01]  /*c190*/  IMAD R5, R0, 0x8, R5 ;  /* 0x0000000800057824 */ /* 0x000fe200078e0205 */
[----:B------:R-:W-:-:S07]  /*c1a0*/  SHF.L.U32 R0, R2, 0x1f, RZ ;  /* 0x0000001f02007819 */ /* 0x000fce00000006ff */
.L_x_308:
[----:B--2---:R2:W3:Y:S02]  /*c1b0*/  SYNCS.PHASECHK.TRANS64.TRYWAIT P0, [R5+URZ], R0 ;  /* 0x00000000050075a7 */ /* 0x0044e4000800017f */
[----:B---3--:R-:W-:Y:S05]  /*c1c0*/  @!P0 NANOSLEEP.SYNCS 0x989680 ;  /* 0x009896800000895d */ /* 0x008fea0003900000 */
[----:B------:R-:W3:Y:S02]  /*c1d0*/  @!P0 SYNCS.PHASECHK.TRANS64 P0, [R5+URZ], R0 ;  /* 0x00000000050085a7 */ /* 0x000ee4000800007f */
[----:B---3--:R-:W-:Y:S05]  /*c1e0*/  @!P0 BRA `(.L_x_308) ;  /* 0xfffffffc00f08947 */ /* 0x008fea000383ffff */
.L_x_303:
[----:B------:R-:W-:Y:S05]  /*c1f0*/  BSYNC B0 ;  /* 0x0000000000007941 */ /* 0x000fea0003800000 */
.L_x_302:
[----:B------:R-:W-:Y:S05]  /*c200*/  EXIT ;  /* 0x000000000000794d */ /* 0x000fea0003800000 */
.L_x_17:
[----:B---3--:R3:W4:Y:S02]  /*c210*/  SYNCS.PHASECHK.TRANS64.TRYWAIT P1, [R3+URZ], R0 ;  /* 0x00000000030075a7 */ /* 0x008724000802017f */
[----:B----4-:R-:W-:Y:S05]  /*c220*/  @!P1 NANOSLEEP.SYNCS 0x989680 ;  /* 0x009896800000995d */ /* 0x010fea0003900000 */
[----:B------:R-:W4:Y:S02]  /*c230*/  @!P1 SYNCS.PHASECHK.TRANS64 P1, [R3+URZ], R0 ;  /* 0x00000000030095a7 */ /* 0x000f24000802007f */
[----:B----4-:R-:W-:Y:S05]  /*c240*/  @!P1 BRA `(.L_x_17) ;  /* 0xfffffffc00f09947 */ /* 0x010fea000383ffff */
[----:B------:R-:W-:Y:S05]  /*c250*/  BRA `(.L_x_16) ;  /* 0xffffff4c00ec7947 */ /* 0x000fea000383ffff */
.L_x_22:
[----:B-1----:R-:W-:-:S04]  /*c260*/  IMAD.U32 R4, RZ, RZ, UR8 ;  /* 0x00000008ff047e24 */ /* 0x002fc8000f8e00ff */
[----:B------:R1:W2:Y:S03]  /*c270*/  SYNCS.PHASECHK.TRANS64.TRYWAIT P1, [R4+URZ], R3 ;  /* 0x00000003040075a7 */ /* 0x0002a6000802017f */
[----:B--2---:R-:W-:Y:S05]  /*c280*/  @!P1 NANOSLEEP.SYNCS 0x989680 ;  /* 0x009896800000995d */ /* 0x004fea0003900000 */
[----:B------:R-:W2:Y:S02]  /*c290*/  @!P1 SYNCS.PHASECHK.TRANS64 P1, [R4+URZ], R3 ;  /* 0x00000003040095a7 */ /* 0x000ea4000802007f */
[----:B--2---:R-:W-:Y:S05]  /*c2a0*/  @!P1 BRA `(.L_x_22) ;  /* 0xfffffffc00ec9947 */ /* 0x004fea000383ffff */
[----:B------:R-:W-:Y:S05]  /*c2b0*/  BRA `(.L_x_21) ;  /* 0xffffff54001c7947 */ /* 0x000fea000383ffff */
.L_x_289:
[----:B------:R-:W-:Y:S01]  /*c2c0*/  BSSY B1, `(.L_x_309) ;  /* 0x0000006000017945 */ /* 0x000fe20003800000 */
[----:B------:R-:W-:-:S07]  /*c2d0*/  IMAD.MOV.U32 R15, RZ, RZ, -0x1 ;  /* 0xffffffffff0f7424 */ /* 0x000fce00078e00ff */
[----:B------:R-:W-:Y:S05]  /*c2e0*/  WARPSYNC.COLLECTIVE R15, `(.L_x_310) ;  /* 0x000000000f0c7348 */ /* 0x000fea0003c00000 */
[----:B------:R-:W-:Y:S02]  /*c2f0*/  ELECT P6, UR62, PT ;  /* 0x00000000003e782f */ /* 0x000fe400038c0000 */
[----:B------:R-:W-:Y:S01]  /*c300*/  MOV R14, UR62 ;  /* 0x0000003e000e7c02 */ /* 0x000fe20008000f00 */
[----:B------:R-:W-:Y:S10]  /*c310*/  ENDCOLLECTIVE ;  /* 0x000000000000791b */ /* 0x000ff40003800000 */
.L_x_310:
[----:B------:R-:W-:Y:S05]  /*c320*/  BSYNC B1 ;  /* 0x0000000000017941 */ /* 0x000fea0003800000 */
.L_x_309:
[----:B------:R-:W-:Y:S05]  /*c330*/  BRA `(.L_x_311) ;  /* 0xfffffff000447947 */ /* 0x000fea000383ffff */
.L_x_292:
[----:B0-----:R0:W1:Y:S02]  /*c340*/  SYNCS.PHASECHK.TRANS64.TRYWAIT P1, [R12+URZ+0x20], R7 ;  /* 0x000020070c0075a7 */ /* 0x001064000802017f */
[----:B-1----:R-:W-:Y:S05]  /*c350*/  @!P1 NANOSLEEP.SYNCS 0x989680 ;  /* 0x009896800000995d */ /* 0x002fea0003900000 */
[----:B------:R-:W1:Y:S02]  /*c360*/  @!P1 SYNCS.PHASECHK.TRANS64 P1, [R12+URZ+0x20], R7 ;  /* 0x000020070c0095a7 */ /* 0x000e64000802007f */
[----:B-1----:R-:W-:Y:S05]  /*c370*/  @!P1 BRA `(.L_x_292) ;  /* 0xfffffffc00f09947 */ /* 0x002fea000383ffff */
[----:B------:R-:W-:Y:S05]  /*c380*/  BRA `(.L_x_312) ;  /* 0xfffffff000787947 */ /* 0x000fea000383ffff */
.L_x_301:
[----:B------:R-:W-:Y:S01]  /*c390*/  BSSY B0, `(.L_x_313) ;  /* 0x0000006000007945 */ /* 0x000fe20003800000 */
[----:B------:R-:W-:-:S07]  /*c3a0*/  IMAD.MOV.U32 R15, RZ, RZ, -0x1 ;  /* 0xffffffffff0f7424 */ /* 0x000fce00078e00ff */
[----:B------:R-:W-:Y:S05]  /*c3b0*/  WARPSYNC.COLLECTIVE R15, `(.L_x_314) ;  /* 0x000000000f0c7348 */ /* 0x000fea0003c00000 */
[----:B------:R-:W-:Y:S02]  /*c3c0*/  ELECT P6, UR62, PT ;  /* 0x00000000003e782f */ /* 0x000fe400038c0000 */
[----:B------:R-:W-:Y:S01]  /*c3d0*/  MOV R14, UR62 ;  /* 0x0000003e000e7c02 */ /* 0x000fe20008000f00 */
[----:B------:R-:W-:Y:S10]  /*c3e0*/  ENDCOLLECTIVE ;  /* 0x000000000000791b */ /* 0x000ff40003800000 */
.L_x_314:
[----:B------:R-:W-:Y:S05]  /*c3f0*/  BSYNC B0 ;  /* 0x0000000000007941 */ /* 0x000fea0003800000 */
.L_x_313:
[----:B------:R-:W-:Y:S05]  /*c400*/  BRA `(.L_x_315) ;  /* 0xfffffff800cc7947 */ /* 0x000fea000383ffff */
.L_x_305:
[----:B0-----:R0:W1:Y:S02]  /*c410*/  SYNCS.PHASECHK.TRANS64.TRYWAIT P0, [R7+URZ], R4 ;  /* 0x00000004070075a7 */ /* 0x001064000800017f */
[----:B-1----:R-:W-:Y:S05]  /*c420*/  @!P0 NANOSLEEP.SYNCS 0x989680 ;  /* 0x009896800000895d */ /* 0x002fea0003900000 */
[----:B------:R-:W1:Y:S02]  /*c430*/  @!P0 SYNCS.PHASECHK.TRANS64 P0, [R7+URZ], R4 ;  /* 0x00000004070085a7 */ /* 0x000e64000800007f */
[----:B-1----:R-:W-:Y:S05]  /*c440*/  @!P0 BRA `(.L_x_305) ;  /* 0xfffffffc00f08947 */ /* 0x002fea000383ffff */
[----:B------:R-:W-:Y:S05]  /*c450*/  BRA `(.L_x_316) ;  /* 0xfffffffc000c7947 */ /* 0x000fea000383ffff */
.L_x_306:
[----:B0-----:R0:W1:Y:S02]  /*c460*/  SYNCS.PHASECHK.TRANS64.TRYWAIT P0, [R6+URZ], R3 ;  /* 0x00000003060075a7 */ /* 0x001064000800017f */
[----:B-1----:R-:W-:Y:S05]  /*c470*/  @!P0 NANOSLEEP.SYNCS 0x989680 ;  /* 0x009896800000895d */ /* 0x002fea0003900000 */
[----:B------:R-:W1:Y:S02]  /*c480*/  @!P0 SYNCS.PHASECHK.TRANS64 P0, [R6+URZ], R3 ;  /* 0x00000003060085a7 */ /* 0x000e64000800007f */
[----:B-1----:R-:W-:Y:S05]  /*c490*/  @!P0 BRA `(.L_x_306) ;  /* 0xfffffffc00f08947 */ /* 0x002fea000383ffff */
[----:B------:R-:W-:Y:S05]  /*c4a0*/  BRA `(.L_x_317) ;  /* 0xfffffffc001c7947 */ /* 0x000fea000383ffff */
.L_x_307:
[----:B-1----:R1:W2:Y:S02]  /*c4b0*/  SYNCS.PHASECHK.TRANS64.TRYWAIT P0, [R7+URZ], R4 ;  /* 0x00000004070075a7 */ /* 0x0022a4000800017f */
[----:B--2---:R-:W-:Y:S05]  /*c4c0*/  @!P0 NANOSLEEP.SYNCS 0x989680 ;  /* 0x009896800000895d */ /* 0x004fea0003900000 */
[----:B------:R-:W2:Y:S02]  /*c4d0*/  @!P0 SYNCS.PHASECHK.TRANS64 P0, [R7+URZ], R4 ;  /* 0x00000004070085a7 */ /* 0x000ea4000800007f */
[----:B--2---:R-:W-:Y:S05]  /*c4e0*/  @!P0 BRA `(.L_x_307) ;  /* 0xfffffffc00f08947 */ /* 0x004fea000383ffff */
[----:B------:R-:W-:Y:S05]  /*c4f0*/  BRA `(.L_x_318) ;  /* 0xfffffffc00247947 */ /* 0x000fea000383ffff */
.L_x_319:
[----:B------:R-:W-:-:S00]  /*c500*/  BRA `(.L_x_319) ;  /* 0xfffffffc00fc7947 */ /* 0x000fc0000383ffff */
[----:B------:R-:W-:-:S00]  /*c510*/  NOP ;  /* 0x0000000000007918 */ /* 0x000fc00000000000 */
        /* <DEDUP_REMOVED lines=14> */
.L_x_320:


//--------------------- .nv.global.init           --------------------------
	.section	.nv.global.init,"aw",@progbits
.nv.global.init:
	.type		$str$22,@object
	.size		$str$22,($str$23 - $str$22)
$str$22:
        /*0000*/ 	.byte	0x6b, 0x5f, 0x74, 0x69, 0x6c, 0x65, 0x5f, 0x63, 0x6f, 0x75, 0x6e, 0x74, 0x20, 0x3e, 0x3d, 0x20
        /*0010*/ 	.byte	0x31, 0x00
	.type		$str$23,@object
	.size		$str$23,(__unnamed_1 - $str$23)
$str$23:
        /*0012*/ 	.byte	0x2f, 0x74, 0x6d, 0x70, 0x2f, 0x63, 0x75, 0x74, 0x6c, 0x61, 0x73, 0x73, 0x5f, 0x73, 0x77, 0x65
        /*0022*/ 	.byte	0x65, 0x70, 0x5f, 0x73, 0x72, 0x63, 0x2f, 0x69, 0x6e, 0x63, 0x6c, 0x75, 0x64, 0x65, 0x2f, 0x63
        /*0032*/ 	.byte	0x75, 0x74, 0x6c, 0x61, 0x73, 0x73, 0x2f, 0x67, 0x65, 0x6d, 0x6d, 0x2f, 0x63, 0x6f, 0x6c, 0x6c
        /*0042*/ 	.byte	0x65, 0x63, 0x74, 0x69, 0x76, 0x65, 0x2f, 0x73, 0x6d, 0x39, 0x30, 0x5f, 0x6d, 0x6d, 0x61, 0x5f
        /*0052*/ 	.byte	0x74, 0x6d, 0x61, 0x5f, 0x67, 0x6d, 0x6d, 0x61, 0x5f, 0x73, 0x73, 0x5f, 0x77, 0x61, 0x72, 0x70
        /*0062*/ 	.byte	0x73, 0x70, 0x65, 0x63, 0x69, 0x61, 0x6c, 0x69, 0x7a, 0x65, 0x64, 0x2e, 0x68, 0x70, 0x70, 0x00
	.type		__unnamed_1,@object
	.size		__unnamed_1,(.L_0 - __unnamed_1)
__unnamed_1:
        /*0072*/ 	.byte	0x76, 0x6f, 0x69, 0x64, 0x20, 0x63, 0x75, 0x74, 0x6c, 0x61, 0x73, 0x73, 0x3a, 0x3a, 0x67, 0x65
        /* <DEDUP_REMOVED lines=179> */
        /*0bb2*/ 	.byte	0x65, 0x3a, 0x3a, 0x69, 0x64, 0x65, 0x6e, 0x74, 0x69, 0x74, 0x79, 0x5d, 0x00
.L_0:


//--------------------- .nv.shared._ZN7cutlass13device_kernelINS_4gemm6kernel13GemmUniversalIN4cute5tupleIJiiiiEEENS1_10collective13CollectiveMmaINS1_34MainloopSm90TmaGmmaWarpSpecializedILi4ENS5_IJNS4_1CILi1EEESB_SB_EEENS1_35KernelTmaWarpSpecializedCooperativeEEENS5_IJNSA_ILi256EEENSA_ILi128EEENSA_ILi64EEEEEENS_6half_tENS5_IJlSB_lEEESJ_SK_NS4_8TiledMMAINS4_8MMA_AtomIJNS4_4SM904GMMA26MMA_64x128x16_F32F16F16_SSILNSO_5MajorE0ELSQ_0ELNSO_7ScaleInE1ELSR_1EEEEEENS4_6LayoutINS5_IJNSA_ILi2EEESB_SB_EEENS5_IJSB_NSA_ILi0EEESX_EEEEENS5_IJNS4_10UnderscoreES10_S10_EEEEENS4_13SM90_TMA_LOADENS4_14ComposedLayoutINS4_7SwizzleILi3ELi4ELi3EEENS4_18smem_ptr_flag_bitsILi16EEENSU_INS5_IJNSA_ILi8EEESH_EEENS5_IJSH_SB_EEEEEEEvNS4_8identityES13_S1D_vS1E_EENS_8epilogue10collective6detail29Sm90TmaWarpSpecializedAdapterINS1H_15DefaultEpilogueISJ_SK_SK_NS1G_6thread17LinearCombinationISJ_Li1EffLNS1L_9ScaleType4KindE0ELNS_15FloatRoundStyleE2ESJ_EENS1_15EpilogueDefaultEEEEEvvEEEEvNT_6ParamsE --------------------------
	.section	.nv.shared._ZN7cutlass13device_kernelINS_4gemm6kernel13GemmUniversalIN4cute5tupleIJiiiiEEENS1_10collective13CollectiveMmaINS1_34MainloopSm90TmaGmmaWarpSpecializedILi4ENS5_IJNS4_1CILi1EEESB_SB_EEENS1_35KernelTmaWarpSpecializedCooperativeEEENS5_IJNSA_ILi256EEENSA_ILi128EEENSA_ILi64EEEEEENS_6half_tENS5_IJlSB_lEEESJ_SK_NS4_8TiledMMAINS4_8MMA_AtomIJNS4_4SM904GMMA26MMA_64x128x16_F32F16F16_SSILNSO_5MajorE0ELSQ_0ELNSO_7ScaleInE1ELSR_1EEEEEENS4_6LayoutINS5_IJNSA_ILi2EEESB_SB_EEENS5_IJSB_NSA_ILi0EEESX_EEEEENS5_IJNS4_10UnderscoreES10_S10_EEEEENS4_13SM90_TMA_LOADENS4_14ComposedLayoutINS4_7SwizzleILi3ELi4ELi3EEENS4_18smem_ptr_flag_bitsILi16EEENSU_INS5_IJNSA_ILi8EEESH_EEENS5_IJSH_SB_EEEEEEEvNS4_8identityES13_S1D_vS1E_EENS_8epilogue10collective6detail29Sm90TmaWarpSpecializedAdapterINS1H_15DefaultEpilogueISJ_SK_SK_NS1G_6thread17LinearCombinationISJ_Li1EffLNS1L_9ScaleType4KindE0ELNS_15FloatRoundStyleE2ESJ_EENS1_15EpilogueDefaultEEEEEvvEEEEvNT_6ParamsE,"aw",@nobits
	.sectionflags	@""
	.align	16
	.zero		1024


//--------------------- .nv.shared.reserved.0     --------------------------
	.section	.nv.shared.reserved.0,"aw",@nobits
	.weak		__nv_reservedSMEM_offset_0_alias
	.size		__nv_reservedSMEM_offset_0_alias, 0, 0
	.other		__nv_reservedSMEM_offset_0_alias,@"STO_CUDA_RESERVED_SHARED STV_DEFAULT"
__nv_reservedSMEM_offset_0_alias:
	.zero		0


//--------------------- .nv.global                --------------------------
	.section	.nv.global,"aw",@nobits
.nv.global:
	.type		_ZN39_INTERNAL_a2e321a5_4_k_cu_675f9004_26854cute1_E,@object
	.size		_ZN39_INTERNAL_a2e321a5_4_k_cu_675f9004_26854cute1_E,(_ZN39_INTERNAL_a2e321a5_4_k_cu_675f9004_26854cuda3std3__45__cpo6cbeginE - _ZN39_INTERNAL_a2e321a5_4_k_cu_675f9004_26854cute1_E)
_ZN39_INTERNAL_a2e321a5_4_k_cu_675f9004_26854cute1_E:
	.zero		1
	.type		_ZN39_INTERNAL_a2e321a5_4_k_cu_675f9004_26854cuda3std3__45__cpo6cbeginE,@object
	.size		_ZN39_INTERNAL_a2e321a5_4_k_cu_675f9004_26854cuda3std3__45__cpo6cbeginE,(_ZN39_INTERNAL_a2e321a5_4_k_cu_675f9004_26854cuda3std3__48in_placeE - _ZN39_INTERNAL_a2e321a5_4_k_cu_675f9004_26854cuda3std3__45__cpo6cbeginE)
_ZN39_INTERNAL_a2e321a5_4_k_cu_675f9004_26854cuda3std3__45__cpo6cbeginE:
	.zero		1
	.type		_ZN39_INTERNAL_a2e321a5_4_k_cu_675f9004_26854cuda3std3__48in_placeE,@object
	.size		_ZN39_INTERNAL_a2e321a5_4_k_cu_675f9004_26854cuda3std3__48in_placeE,(_ZN39_INTERNAL_a2e321a5_4_k_cu_675f9004_26854cuda3std6ranges3__45__cpo9iter_moveE - _ZN39_INTERNAL_a2e321a5_4_k_cu_675f9004_26854cuda3std3__48in_placeE)
_ZN39_INTERNAL_a2e321a5_4_k_cu_675f9004_26854cuda3std3__48in_placeE:
	.zero		1
	.type		_ZN39_INTERNAL_a2e321a5_4_k_cu_675f9004_26854cuda3std6ranges3__45__cpo9iter_moveE,@object
	.size		_ZN39_INTERNAL_a2e321a5_4_k_cu_675f9004_26854cuda3std6ranges3__45__cpo9iter_moveE,(_ZN39_INTERNAL_a2e321a5_4_k_cu_675f9004_26854cuda3std3__45__cpo5beginE - _ZN39_INTERNAL_a2e321a5_4_k_cu_675f9004_26854cuda3std6ranges3__45__cpo9iter_moveE)
_ZN39_INTERNAL_a2e321a5_4_k_cu_675f9004_26854cuda3std6ranges3__45__cpo9iter_moveE:
	.zero		1
	.type		_ZN39_INTERNAL_a2e321a5_4_k_cu_675f9004_26854cuda3std3__45__cpo5beginE,@object
	.size		_ZN39_INTERNAL_a2e321a5_4_k_cu_675f9004_26854cuda3std3__45__cpo5beginE,(_ZN39_INTERNAL_a2e321a5_4_k_cu_675f9004_26854cuda3std3__441_GLOBAL__N__a2e321a5_4_k_cu_675f9004_26856ignoreE - _ZN39_INTERNAL_a2e321a5_4_k_cu_675f9004_26854cuda3std3__45__cpo5beginE)
_ZN39_INTERNAL_a2e321a5_4_k_cu_675f9004_26854cuda3std3__45__cpo5beginE:
	.zero		1
	.type		_ZN39_INTERNAL_a2e321a5_4_k_cu_675f9004_26854cuda3std3__441_GLOBAL__N__a2e321a5_4_k_cu_675f9004_26856ignoreE,@object
	.size		_ZN39_INTERNAL_a2e321a5_4_k_cu_675f9004_26854cuda3std3__441_GLOBAL__N__a2e321a5_4_k_cu_675f9004_26856ignoreE,(_ZN39_INTERNAL_a2e321a5_4_k_cu_675f9004_26854cute7productE - _ZN39_INTERNAL_a2e321a5_4_k_cu_675f9004_26854cuda3std3__441_GLOBAL__N__a2e321a5_4_k_cu_675f9004_26856ignoreE)
_ZN39_INTERNAL_a2e321a5_4_k_cu_675f9004_26854cuda3std3__441_GLOBAL__N__a2e321a5_4_k_cu_675f9004_26856ignoreE:
	.zero		1
	.type		_ZN39_INTERNAL_a2e321a5_4_k_cu_675f9004_26854cute7productE,@object
	.size		_ZN39_INTERNAL_a2e321a5_4_k_cu_675f9004_26854cute7productE,(_ZN39_INTERNAL_a2e321a5_4_k_cu_675f9004_26854cuda3std3__45__cpo3endE - _ZN39_INTERNAL_a2e321a5_4_k_cu_675f9004_26854cute7productE)
_ZN39_INTERNAL_a2e321a5_4_k_cu_675f9004_26854cute7productE:
	.zero		1
	.type		_ZN39_INTERNAL_a2e321a5_4_k_cu_675f9004_26854cuda3std3__45__cpo3endE,@object
	.size		_ZN39_INTERNAL_a2e321a5_4_k_cu_675f9004_26854cuda3std3__45__cpo3endE,(_ZN39_INTERNAL_a2e321a5_4_k_cu_675f9004_26854cuda3std3__419piecewise_constructE - _ZN39_INTERNAL_a2e321a5_4_k_cu_675f9004_26854cuda3std3__45__cpo3endE)
_ZN39_INTERNAL_a2e321a5_4_k_cu_675f9004_26854cuda3std3__45__cpo3endE:
	.zero		1
	.type		_ZN39_INTERNAL_a2e321a5_4_k_cu_675f9004_26854cuda3std3__419piecewise_constructE,@object
	.size		_ZN39_INTERNAL_a2e321a5_4_k_cu_675f9004_26854cuda3std3__419piecewise_constructE,(_ZN39_INTERNAL_a2e321a5_4_k_cu_675f9004_26854cuda3std3__45__cpo4cendE - _ZN39_INTERNAL_a2e321a5_4_k_cu_675f9004_26854cuda3std3__419piecewise_constructE)
_ZN39_INTERNAL_a2e321a5_4_k_cu_675f9004_26854cuda3std3__419piecewise_constructE:
	.zero		1
	.type		_ZN39_INTERNAL_a2e321a5_4_k_cu_675f9004_26854cuda3std3__45__cpo4cendE,@object
	.size		_ZN39_INTERNAL_a2e321a5_4_k_cu_675f9004_26854cuda3std3__45__cpo4cendE,(_ZN39_INTERNAL_a2e321a5_4_k_cu_675f9004_26854cuda3std6ranges3__45__cpo4swapE - _ZN39_INTERNAL_a2e321a5_4_k_cu_675f9004_26854cuda3std3__45__cpo4cendE)
_ZN39_INTERNAL_a2e321a5_4_k_cu_675f9004_26854cuda3std3__45__cpo4cendE:
	.zero		1
	.type		_ZN39_INTERNAL_a2e321a5_4_k_cu_675f9004_26854cuda3std6ranges3__45__cpo4swapE,@object
	.size		_ZN39_INTERNAL_a2e321a5_4_k_cu_675f9004_26854cuda3std6ranges3__45__cpo4swapE,(.L_8 - _ZN39_INTERNAL_a2e321a5_4_k_cu_675f9004_26854cuda3std6ranges3__45__cpo4swapE)
_ZN39_INTERNAL_a2e321a5_4_k_cu_675f9004_26854cuda3std6ranges3__45__cpo4swapE:
	.zero		1
.L_8:


//--------------------- .nv.constant0._ZN7cutlass13device_kernelINS_4gemm6kernel13GemmUniversalIN4cute5tupleIJiiiiEEENS1_10collective13CollectiveMmaINS1_34MainloopSm90TmaGmmaWarpSpecializedILi4ENS5_IJNS4_1CILi1EEESB_SB_EEENS1_35KernelTmaWarpSpecializedCooperativeEEENS5_IJNSA_ILi256EEENSA_ILi128EEENSA_ILi64EEEEEENS_6half_tENS5_IJlSB_lEEESJ_SK_NS4_8TiledMMAINS4_8MMA_AtomIJNS4_4SM904GMMA26MMA_64x128x16_F32F16F16_SSILNSO_5MajorE0ELSQ_0ELNSO_7ScaleInE1ELSR_1EEEEEENS4_6LayoutINS5_IJNSA_ILi2EEESB_SB_EEENS5_IJSB_NSA_ILi0EEESX_EEEEENS5_IJNS4_10UnderscoreES10_S10_EEEEENS4_13SM90_TMA_LOADENS4_14ComposedLayoutINS4_7SwizzleILi3ELi4ELi3EEENS4_18smem_ptr_flag_bitsILi16EEENSU_INS5_IJNSA_ILi8EEESH_EEENS5_IJSH_SB_EEEEEEEvNS4_8identityES13_S1D_vS1E_EENS_8epilogue10collective6detail29Sm90TmaWarpSpecializedAdapterINS1H_15DefaultEpilogueISJ_SK_SK_NS1G_6thread17LinearCombinationISJ_Li1EffLNS1L_9ScaleType4KindE0ELNS_15FloatRoundStyleE2ESJ_EENS1_15EpilogueDefaultEEEEEvvEEEEvNT_6ParamsE --------------------------
	.section	.nv.constant0._ZN7cutlass13device_kernelINS_4gemm6kernel13GemmUniversalIN4cute5tupleIJiiiiEEENS1_10collective13CollectiveMmaINS1_34MainloopSm90TmaGmmaWarpSpecializedILi4ENS5_IJNS4_1CILi1EEESB_SB_EEENS1_35KernelTmaWarpSpecializedCooperativeEEENS5_IJNSA_ILi256EEENSA_ILi128EEENSA_ILi64EEEEEENS_6half_tENS5_IJlSB_lEEESJ_SK_NS4_8TiledMMAINS4_8MMA_AtomIJNS4_4SM904GMMA26MMA_64x128x16_F32F16F16_SSILNSO_5MajorE0ELSQ_0ELNSO_7ScaleInE1ELSR_1EEEEEENS4_6LayoutINS5_IJNSA_ILi2EEESB_SB_EEENS5_IJSB_NSA_ILi0EEESX_EEEEENS5_IJNS4_10UnderscoreES10_S10_EEEEENS4_13SM90_TMA_LOADENS4_14ComposedLayoutINS4_7SwizzleILi3ELi4ELi3EEENS4_18smem_ptr_flag_bitsILi16EEENSU_INS5_IJNSA_ILi8EEESH_EEENS5_IJSH_SB_EEEEEEEvNS4_8identityES13_S1D_vS1E_EENS_8epilogue10collective6detail29Sm90TmaWarpSpecializedAdapterINS1H_15DefaultEpilogueISJ_SK_SK_NS1G_6thread17LinearCombinationISJ_Li1EffLNS1L_9ScaleType4KindE0ELNS_15FloatRoundStyleE2ESJ_EENS1_15EpilogueDefaultEEEEEvvEEEEvNT_6ParamsE,"a",@progbits
	.sectionflags	@""
	.align	4
.nv.constant0._ZN7cutlass13device_kernelINS_4gemm6kernel13GemmUniversalIN4cute5tupleIJiiiiEEENS1_10collective13CollectiveMmaINS1_34MainloopSm90TmaGmmaWarpSpecializedILi4ENS5_IJNS4_1CILi1EEESB_SB_EEENS1_35KernelTmaWarpSpecializedCooperativeEEENS5_IJNSA_ILi256EEENSA_ILi128EEENSA_ILi64EEEEEENS_6half_tENS5_IJlSB_lEEESJ_SK_NS4_8TiledMMAINS4_8MMA_AtomIJNS4_4SM904GMMA26MMA_64x128x16_F32F16F16_SSILNSO_5MajorE0ELSQ_0ELNSO_7ScaleInE1ELSR_1EEEEEENS4_6LayoutINS5_IJNSA_ILi2EEESB_SB_EEENS5_IJSB_NSA_ILi0EEESX_EEEEENS5_IJNS4_10UnderscoreES10_S10_EEEEENS4_13SM90_TMA_LOADENS4_14ComposedLayoutINS4_7SwizzleILi3ELi4ELi3EEENS4_18smem_ptr_flag_bitsILi16EEENSU_INS5_IJNSA_ILi8EEESH_EEENS5_IJSH_SB_EEEEEEEvNS4_8identityES13_S1D_vS1E_EENS_8epilogue10collective6detail29Sm90TmaWarpSpecializedAdapterINS1H_15DefaultEpilogueISJ_SK_SK_NS1G_6thread17LinearCombinationISJ_Li1EffLNS1L_9ScaleType4KindE0ELNS_15FloatRoundStyleE2ESJ_EENS1_15EpilogueDefaultEEEEEvvEEEEvNT_6ParamsE:
	.zero		1664


//--------------------- SYMBOLS --------------------------

	.type		.nv.reservedSmem.offset0,@object
	.size		.nv.reservedSmem.offset0,0x4
	.type		__assertfail,@function
